def attn_fwd(
    Q,
    K,
    V,
    Out,
    Lse,
    sm_scale,
    stride_qz,
    stride_qh,
    stride_qm,
    stride_qk,
    stride_kz,
    stride_kh,
    stride_kn,
    stride_kk,
    stride_vz,
    stride_vh,
    stride_vn,
    stride_vk,
    stride_oz,
    stride_oh,
    stride_om,
    stride_ok,
    seqlen_q,
    seqlen_k,
    BLOCK_M: tl.constexpr,
    BLOCK_N: tl.constexpr,
    HEAD_DIM: tl.constexpr,
    CAUSAL: tl.constexpr,
):
    start_m = tl.program_id(0)
    off_hz = tl.program_id(1)
    q_off = off_hz * stride_qh
    k_off = off_hz * stride_kh
    v_off = off_hz * stride_vh
    offs_m = start_m * BLOCK_M + tl.arange(0, BLOCK_M)
    offs_d = tl.arange(0, HEAD_DIM)
    offs_n = tl.arange(0, BLOCK_N)
    q_ptrs = Q + q_off + offs_m[:, None] * stride_qm + offs_d[None, :] * stride_qk
    k_ptrs = K + k_off + offs_d[:, None] * stride_kk + offs_n[None, :] * stride_kn
    v_ptrs = V + v_off + offs_n[:, None] * stride_vn + offs_d[None, :] * stride_vk
    m_i = tl.full([BLOCK_M], float("-inf"), dtype=tl.float32)
    l_i = tl.zeros([BLOCK_M], dtype=tl.float32) + 1.0
    acc = tl.zeros([BLOCK_M, HEAD_DIM], dtype=tl.float32)
    q = tl.load(q_ptrs)
    acc, l_i, m_i = _attn_fwd_inner(
        acc,
        l_i,
        m_i,
        q,
        k_ptrs,
        v_ptrs,
        sm_scale,
        stride_kn,
        stride_vn,
        start_m,
        seqlen_k,
        BLOCK_M,
        BLOCK_N,
        HEAD_DIM,
        CAUSAL,
    )
    acc = acc / l_i[:, None]
    lse = m_i + tl.math.log2(l_i) / 1.4426950408889634
    o_ptrs = (
        Out
        + off_hz * stride_oh
        + offs_m[:, None] * stride_om
        + offs_d[None, :] * stride_ok
    )
    tl.store(o_ptrs, acc.to(Out.dtype.element_ty))
    tl.store(Lse + off_hz * seqlen_q + offs_m, lse)

# config = {"BLOCK_M": 128, "BLOCK_N": 64, "HEAD_DIM": 32, "arch": "sm_80", "causal": true, "dtype": "fp16", "num_stages": 2, "num_warps": 8}
# arch = sm_80


// ===== COMPILED SASS (sm_80) =====

	.target	sm_80

	.elftype	@"ET_EXEC"


//--------------------- .note.nv.tkinfo           --------------------------
	.section	.note.nv.tkinfo,"",@"SHT_NOTE"
	.sectionflags	@"SHF_NOTE_NV_TKINFO"
	.tkinfo
        /*0018*/ 	.word	0x00000002
        /*0030*/ 	.string	""
        /*0030*/ 	.string	"ptxas"
        /*0030*/ 	.string	"Cuda compilation tools, release 13.0, V13.0.88"
        /*0030*/ 	.string	"Build cuda_13.0.r13.0/compiler.36424714_0"
        /*0030*/ 	.string	"-v  -suppress-debug-info  -lineinfo  -arch sm_80 "



//--------------------- .note.nv.cuinfo           --------------------------
	.section	.note.nv.cuinfo,"",@"SHT_NOTE"
	.sectionflags	@"SHF_NOTE_NV_CUINFO"
        /*0018*/ 	.short	0x0002
        /*001a*/ 	.short	0x0050
        /*001c*/ 	.short	0x0082
	.zero		2


//--------------------- .nv.info                  --------------------------
	.section	.nv.info,"",@"SHT_CUDA_INFO"
	.align	4


	//----- nvinfo : EIATTR_REGCOUNT
	.align		4
        /*0000*/ 	.byte	0x04, 0x2f
        /*0002*/ 	.short	(.L_2 - .L_1)
	.align		4
.L_1:
        /*0004*/ 	.word	index@(attn_fwd)
        /*0008*/ 	.word	0x00000080


	//----- nvinfo : EIATTR_FRAME_SIZE
	.align		4
.L_2:
        /*000c*/ 	.byte	0x04, 0x11
        /*000e*/ 	.short	(.L_4 - .L_3)
	.align		4
.L_3:
        /*0010*/ 	.word	index@(attn_fwd)
        /*0014*/ 	.word	0x00000000


	//----- nvinfo : EIATTR_MIN_STACK_SIZE
	.align		4
.L_4:
        /*0018*/ 	.byte	0x04, 0x12
        /*001a*/ 	.short	(.L_6 - .L_5)
	.align		4
.L_5:
        /*001c*/ 	.word	index@(attn_fwd)
        /*0020*/ 	.word	0x00000000
.L_6:


//--------------------- .nv.info.attn_fwd         --------------------------
	.section	.nv.info.attn_fwd,"",@"SHT_CUDA_INFO"
	.sectionflags	@""
	.align	4


	//----- nvinfo : EIATTR_CUDA_API_VERSION
	.align		4
        /*0000*/ 	.byte	0x04, 0x37
        /*0002*/ 	.short	(.L_8 - .L_7)
.L_7:
        /*0004*/ 	.word	0x00000082


	//----- nvinfo : EIATTR_SW2861232_WAR
	.align		4
.L_8:
        /*0008*/ 	.byte	0x01, 0x35
	.zero		2


	//----- nvinfo : EIATTR_PARAM_CBANK
	.align		4
        /*000c*/ 	.byte	0x04, 0x0a
        /*000e*/ 	.short	(.L_10 - .L_9)
	.align		4
.L_9:
        /*0010*/ 	.word	index@(.nv.constant0.attn_fwd)
        /*0014*/ 	.short	0x0160
        /*0016*/ 	.short	0x0088


	//----- nvinfo : EIATTR_CBANK_PARAM_SIZE
	.align		4
.L_10:
        /*0018*/ 	.byte	0x03, 0x19
        /*001a*/ 	.short	0x0088


	//----- nvinfo : EIATTR_KPARAM_INFO
	.align		4
        /*001c*/ 	.byte	0x04, 0x17
        /*001e*/ 	.short	(.L_12 - .L_11)
.L_11:
        /*0020*/ 	.word	0x00000000
        /*0024*/ 	.short	0x0019
        /*0026*/ 	.short	0x0080
        /*0028*/ 	.byte	0x00, 0xf4, 0x21, 0x00


	//----- nvinfo : EIATTR_KPARAM_INFO
	.align		4
.L_12:
        /*002c*/ 	.byte	0x04, 0x17
        /*002e*/ 	.short	(.L_14 - .L_13)
.L_13:
        /*0030*/ 	.word	0x00000000
        /*0034*/ 	.short	0x0018
        /*0036*/ 	.short	0x0078
        /*0038*/ 	.byte	0x00, 0xf4, 0x21, 0x00


	//----- nvinfo : EIATTR_KPARAM_INFO
	.align		4
.L_14:
        /*003c*/ 	.byte	0x04, 0x17
        /*003e*/ 	.short	(.L_16 - .L_15)
.L_15:
        /*0040*/ 	.word	0x00000000
        /*0044*/ 	.short	0x0017
        /*0046*/ 	.short	0x0070
        /*0048*/ 	.byte	0x00, 0xf0, 0x11, 0x00


	//----- nvinfo : EIATTR_KPARAM_INFO
	.align		4
.L_16:
        /*004c*/ 	.byte	0x04, 0x17
        /*004e*/ 	.short	(.L_18 - .L_17)
.L_17:
        /*0050*/ 	.word	0x00000000
        /*0054*/ 	.short	0x0016
        /*0056*/ 	.short	0x006c
        /*0058*/ 	.byte	0x00, 0xf0, 0x11, 0x00


	//----- nvinfo : EIATTR_KPARAM_INFO
	.align		4
.L_18:
        /*005c*/ 	.byte	0x04, 0x17
        /*005e*/ 	.short	(.L_20 - .L_19)
.L_19:
        /*0060*/ 	.word	0x00000000
        /*0064*/ 	.short	0x0015
        /*0066*/ 	.short	0x0068
        /*0068*/ 	.byte	0x00, 0xf0, 0x11, 0x00


	//----- nvinfo : EIATTR_KPARAM_INFO
	.align		4
.L_20:
        /*006c*/ 	.byte	0x04, 0x17
        /*006e*/ 	.short	(.L_22 - .L_21)
.L_21:
        /*0070*/ 	.word	0x00000000
        /*0074*/ 	.short	0x0014
        /*0076*/ 	.short	0x0064
        /*0078*/ 	.byte	0x00, 0xf0, 0x11, 0x00


	//----- nvinfo : EIATTR_KPARAM_INFO
	.align		4
.L_22:
        /*007c*/ 	.byte	0x04, 0x17
        /*007e*/ 	.short	(.L_24 - .L_23)
.L_23:
        /*0080*/ 	.word	0x00000000
        /*0084*/ 	.short	0x0013
        /*0086*/ 	.short	0x0060
        /*0088*/ 	.byte	0x00, 0xf0, 0x11, 0x00


	//----- nvinfo : EIATTR_KPARAM_INFO
	.align		4
.L_24:
        /*008c*/ 	.byte	0x04, 0x17
        /*008e*/ 	.short	(.L_26 - .L_25)
.L_25:
        /*0090*/ 	.word	0x00000000
        /*0094*/ 	.short	0x0012
        /*0096*/ 	.short	0x005c
        /*0098*/ 	.byte	0x00, 0xf0, 0x11, 0x00


	//----- nvinfo : EIATTR_KPARAM_INFO
	.align		4
.L_26:
        /*009c*/ 	.byte	0x04, 0x17
        /*009e*/ 	.short	(.L_28 - .L_27)
.L_27:
        /*00a0*/ 	.word	0x00000000
        /*00a4*/ 	.short	0x0011
        /*00a6*/ 	.short	0x0058
        /*00a8*/ 	.byte	0x00, 0xf0, 0x11, 0x00


	//----- nvinfo : EIATTR_KPARAM_INFO
	.align		4
.L_28:
        /*00ac*/ 	.byte	0x04, 0x17
        /*00ae*/ 	.short	(.L_30 - .L_29)
.L_29:
        /*00b0*/ 	.word	0x00000000
        /*00b4*/ 	.short	0x0010
        /*00b6*/ 	.short	0x0054
        /*00b8*/ 	.byte	0x00, 0xf0, 0x11, 0x00


	//----- nvinfo : EIATTR_KPARAM_INFO
	.align		4
.L_30:
        /*00bc*/ 	.byte	0x04, 0x17
        /*00be*/ 	.short	(.L_32 - .L_31)
.L_31:
        /*00c0*/ 	.word	0x00000000
        /*00c4*/ 	.short	0x000f
        /*00c6*/ 	.short	0x0050
        /*00c8*/ 	.byte	0x00, 0xf0, 0x11, 0x00


	//----- nvinfo : EIATTR_KPARAM_INFO
	.align		4
.L_32:
        /*00cc*/ 	.byte	0x04, 0x17
        /*00ce*/ 	.short	(.L_34 - .L_33)
.L_33:
        /*00d0*/ 	.word	0x00000000
        /*00d4*/ 	.short	0x000e
        /*00d6*/ 	.short	0x004c
        /*00d8*/ 	.byte	0x00, 0xf0, 0x11, 0x00


	//----- nvinfo : EIATTR_KPARAM_INFO
	.align		4
.L_34:
        /*00dc*/ 	.byte	0x04, 0x17
        /*00de*/ 	.short	(.L_36 - .L_35)
.L_35:
        /*00e0*/ 	.word	0x00000000
        /*00e4*/ 	.short	0x000d
        /*00e6*/ 	.short	0x0048
        /*00e8*/ 	.byte	0x00, 0xf0, 0x11, 0x00


	//----- nvinfo : EIATTR_KPARAM_INFO
	.align		4
.L_36:
        /*00ec*/ 	.byte	0x04, 0x17
        /*00ee*/ 	.short	(.L_38 - .L_37)
.L_37:
        /*00f0*/ 	.word	0x00000000
        /*00f4*/ 	.short	0x000c
        /*00f6*/ 	.short	0x0044
        /*00f8*/ 	.byte	0x00, 0xf0, 0x11, 0x00


	//----- nvinfo : EIATTR_KPARAM_INFO
	.align		4
.L_38:
        /*00fc*/ 	.byte	0x04, 0x17
        /*00fe*/ 	.short	(.L_40 - .L_39)
.L_39:
        /*0100*/ 	.word	0x00000000
        /*0104*/ 	.short	0x000b
        /*0106*/ 	.short	0x0040
        /*0108*/ 	.byte	0x00, 0xf0, 0x11, 0x00


	//----- nvinfo : EIATTR_KPARAM_INFO
	.align		4
.L_40:
        /*010c*/ 	.byte	0x04, 0x17
        /*010e*/ 	.short	(.L_42 - .L_41)
.L_41:
        /*0110*/ 	.word	0x00000000
        /*0114*/ 	.short	0x000a
        /*0116*/ 	.short	0x003c
        /*0118*/ 	.byte	0x00, 0xf0, 0x11, 0x00


	//----- nvinfo : EIATTR_KPARAM_INFO
	.align		4
.L_42:
        /*011c*/ 	.byte	0x04, 0x17
        /*011e*/ 	.short	(.L_44 - .L_43)
.L_43:
        /*0120*/ 	.word	0x00000000
        /*0124*/ 	.short	0x0009
        /*0126*/ 	.short	0x0038
        /*0128*/ 	.byte	0x00, 0xf0, 0x11, 0x00


	//----- nvinfo : EIATTR_KPARAM_INFO
	.align		4
.L_44:
        /*012c*/ 	.byte	0x04, 0x17
        /*012e*/ 	.short	(.L_46 - .L_45)
.L_45:
        /*0130*/ 	.word	0x00000000
        /*0134*/ 	.short	0x0008
        /*0136*/ 	.short	0x0034
        /*0138*/ 	.byte	0x00, 0xf0, 0x11, 0x00


	//----- nvinfo : EIATTR_KPARAM_INFO
	.align		4
.L_46:
        /*013c*/ 	.byte	0x04, 0x17
        /*013e*/ 	.short	(.L_48 - .L_47)
.L_47:
        /*0140*/ 	.word	0x00000000
        /*0144*/ 	.short	0x0007
        /*0146*/ 	.short	0x0030
        /*0148*/ 	.byte	0x00, 0xf0, 0x11, 0x00


	//----- nvinfo : EIATTR_KPARAM_INFO
	.align		4
.L_48:
        /*014c*/ 	.byte	0x04, 0x17
        /*014e*/ 	.short	(.L_50 - .L_49)
.L_49:
        /*0150*/ 	.word	0x00000000
        /*0154*/ 	.short	0x0006
        /*0156*/ 	.short	0x002c
        /*0158*/ 	.byte	0x00, 0xf0, 0x11, 0x00


	//----- nvinfo : EIATTR_KPARAM_INFO
	.align		4
.L_50:
        /*015c*/ 	.byte	0x04, 0x17
        /*015e*/ 	.short	(.L_52 - .L_51)
.L_51:
        /*0160*/ 	.word	0x00000000
        /*0164*/ 	.short	0x0005
        /*0166*/ 	.short	0x0028
        /*0168*/ 	.byte	0x00, 0xf0, 0x11, 0x00


	//----- nvinfo : EIATTR_KPARAM_INFO
	.align		4
.L_52:
        /*016c*/ 	.byte	0x04, 0x17
        /*016e*/ 	.short	(.L_54 - .L_53)
.L_53:
        /*0170*/ 	.word	0x00000000
        /*0174*/ 	.short	0x0004
        /*0176*/ 	.short	0x0020
        /*0178*/ 	.byte	0x00, 0xf4, 0x21, 0x00


	//----- nvinfo : EIATTR_KPARAM_INFO
	.align		4
.L_54:
        /*017c*/ 	.byte	0x04, 0x17
        /*017e*/ 	.short	(.L_56 - .L_55)
.L_55:
        /*0180*/ 	.word	0x00000000
        /*0184*/ 	.short	0x0003
        /*0186*/ 	.short	0x0018
        /*0188*/ 	.byte	0x00, 0xf4, 0x21, 0x00


	//----- nvinfo : EIATTR_KPARAM_INFO
	.align		4
.L_56:
        /*018c*/ 	.byte	0x04, 0x17
        /*018e*/ 	.short	(.L_58 - .L_57)
.L_57:
        /*0190*/ 	.word	0x00000000
        /*0194*/ 	.short	0x0002
        /*0196*/ 	.short	0x0010
        /*0198*/ 	.byte	0x00, 0xf4, 0x21, 0x00


	//----- nvinfo : EIATTR_KPARAM_INFO
	.align		4
.L_58:
        /*019c*/ 	.byte	0x04, 0x17
        /*019e*/ 	.short	(.L_60 - .L_59)
.L_59:
        /*01a0*/ 	.word	0x00000000
        /*01a4*/ 	.short	0x0001
        /*01a6*/ 	.short	0x0008
        /*01a8*/ 	.byte	0x00, 0xf4, 0x21, 0x00


	//----- nvinfo : EIATTR_KPARAM_INFO
	.align		4
.L_60:
        /*01ac*/ 	.byte	0x04, 0x17
        /*01ae*/ 	.short	(.L_62 - .L_61)
.L_61:
        /*01b0*/ 	.word	0x00000000
        /*01b4*/ 	.short	0x0000
        /*01b6*/ 	.short	0x0000
        /*01b8*/ 	.byte	0x00, 0xf4, 0x21, 0x00


	//----- nvinfo : EIATTR_MAXREG_COUNT
	.align		4
.L_62:
        /*01bc*/ 	.byte	0x03, 0x1b
        /*01be*/ 	.short	0x00ff


	//----- nvinfo : EIATTR_NUM_BARRIERS
	.align		4
        /*01c0*/ 	.byte	0x02, 0x4c
        /*01c2*/ 	.byte	0x01
	.zero		1


	//----- nvinfo : EIATTR_MERCURY_ISA_VERSION
	.align		4
        /*01c4*/ 	.byte	0x03, 0x5f
        /*01c6*/ 	.short	0x0000


	//----- nvinfo : EIATTR_COOP_GROUP_MASK_REGIDS
	.align		4
        /*01c8*/ 	.byte	0x04, 0x29
        /*01ca*/ 	.short	(.L_64 - .L_63)


	//   ....[0]....
.L_63:
        /*01cc*/ 	.word	0xffffffff


	//   ....[1]....
        /*01d0*/ 	.word	0xffffffff


	//   ....[2]....
        /*01d4*/ 	.word	0xffffffff


	//   ....[3]....
        /*01d8*/ 	.word	0xffffffff


	//   ....[4]....
        /*01dc*/ 	.word	0xffffffff


	//   ....[5]....
        /*01e0*/ 	.word	0xffffffff


	//   ....[6]....
        /*01e4*/ 	.word	0xffffffff


	//   ....[7]....
        /*01e8*/ 	.word	0xffffffff


	//----- nvinfo : EIATTR_COOP_GROUP_INSTR_OFFSETS
	.align		4
.L_64:
        /*01ec*/ 	.byte	0x04, 0x28
        /*01ee*/ 	.short	(.L_66 - .L_65)


	//   ....[0]....
.L_65:
        /*01f0*/ 	.word	0x00001d60


	//   ....[1]....
        /*01f4*/ 	.word	0x00001e60


	//   ....[2]....
        /*01f8*/ 	.word	0x00001e70


	//   ....[3]....
        /*01fc*/ 	.word	0x00001ea0


	//   ....[4]....
        /*0200*/ 	.word	0x00002a80


	//   ....[5]....
        /*0204*/ 	.word	0x00002a90


	//   ....[6]....
        /*0208*/ 	.word	0x00002b20


	//   ....[7]....
        /*020c*/ 	.word	0x00002b50


	//----- nvinfo : EIATTR_EXIT_INSTR_OFFSETS
	.align		4
.L_66:
        /*0210*/ 	.byte	0x04, 0x1c
        /*0212*/ 	.short	(.L_68 - .L_67)


	//   ....[0]....
.L_67:
        /*0214*/ 	.word	0x00003c10


	//   ....[1]....
        /*0218*/ 	.word	0x00003cb0


	//----- nvinfo : EIATTR_REQNTID
	.align		4
.L_68:
        /*021c*/ 	.byte	0x04, 0x10
        /*021e*/ 	.short	(.L_70 - .L_69)
.L_69:
        /*0220*/ 	.word	0x00000100
        /*0224*/ 	.word	0x00000001
        /*0228*/ 	.word	0x00000001
.L_70:


//--------------------- .nv.callgraph             --------------------------
	.section	.nv.callgraph,"",@"SHT_CUDA_CALLGRAPH"
	.align	4
	.sectionentsize	8
	.align		4
        /*0000*/ 	.word	0x00000000
	.align		4
        /*0004*/ 	.word	0xffffffff
	.align		4
        /*0008*/ 	.word	0x00000000
	.align		4
        /*000c*/ 	.word	0xfffffffe
	.align		4
        /*0010*/ 	.word	0x00000000
	.align		4
        /*0014*/ 	.word	0xfffffffd
	.align		4
        /*0018*/ 	.word	0x00000000
	.align		4
        /*001c*/ 	.word	0xfffffffc


//--------------------- .nv.rel.action            --------------------------
	.section	.nv.rel.action,"",@"SHT_CUDA_RELOCINFO"
	.align	8
	.sectionentsize	8
        /*0000*/ 	.byte	0x73, 0x00, 0x00, 0x00, 0x00, 0x00, 0x00, 0x00, 0x00, 0x00, 0x00, 0x11, 0x25, 0x00, 0x05, 0x36


//--------------------- .nv.constant4             --------------------------
	.section	.nv.constant4,"a",@progbits
	.align	8
	.align		8
.nv.constant4:
        /*0000*/ 	.dword	_$_str


//--------------------- .nv.constant0.attn_fwd    --------------------------
	.section	.nv.constant0.attn_fwd,"a",@progbits
	.sectionflags	@""
	.align	4
.nv.constant0.attn_fwd:
	.zero		488


//--------------------- .text.attn_fwd            --------------------------
	.section	.text.attn_fwd,"ax",@progbits
	.sectioninfo	@"SHI_REGISTERS=128"
	.align	128
        .global         attn_fwd
        .type           attn_fwd,@function
        .size           attn_fwd,(.L_x_3 - attn_fwd)
        .other          attn_fwd,@"STO_CUDA_ENTRY STV_DEFAULT"
attn_fwd:
.text.attn_fwd:
[----:B------:R-:W-:Y:S02]  /*0000*/  IMAD.MOV.U32 R1, RZ, RZ, c[0x0][0x28] ;  /* 0x00000a00ff017624 */ /* 0x000fe400078e00ff */
[----:B------:R-:W0:Y:S01]  /*0010*/  S2R R17, SR_CTAID.X ;  /* 0x0000000000117919 */ /* 0x000e220000002500 */
[----:B------:R-:W-:Y:S01]  /*0020*/  IMAD.MOV.U32 R33, RZ, RZ, c[0x0][0x198] ;  /* 0x00006600ff217624 */ /* 0x000fe200078e00ff */
[----:B------:R-:W-:Y:S02]  /*0030*/  ULDC.64 UR6, c[0x0][0x118] ;  /* 0x0000460000067ab9 */ /* 0x000fe40000000a00 */
[----:B------:R-:W1:Y:S04]  /*0040*/  S2R R122, SR_TID.X ;  /* 0x00000000007a7919 */ /* 0x000e680000002100 */
[----:B------:R-:W2:Y:S01]  /*0050*/  S2R R32, SR_CTAID.Y ;  /* 0x0000000000207919 */ /* 0x000ea20000002600 */
[----:B0-----:R-:W-:Y:S01]  /*0060*/  IMAD.SHL.U32 R17, R17, 0x80, RZ ;  /* 0x0000008011117824 */ /* 0x001fe200078e00ff */
[----:B-1----:R-:W-:-:S04]  /*0070*/  SHF.R.U32.HI R125, RZ, 0x7, R122 ;  /* 0x00000007ff7d7819 */ /* 0x002fc8000001167a */
[----:B------:R-:W-:Y:S01]  /*0080*/  LOP3.LUT R119, R17, 0x7f, R122, 0xf8, !PT ;  /* 0x0000007f11777812 */ /* 0x000fe200078ef87a */
[----:B--2---:R-:W-:Y:S01]  /*0090*/  IMAD R0, R32, c[0x0][0x190], RZ ;  /* 0x0000640020007a24 */ /* 0x004fe200078e02ff */
[----:B------:R-:W-:-:S03]  /*00a0*/  SGXT.U32 R125, R125, 0x1 ;  /* 0x000000017d7d781a */ /* 0x000fc60000000000 */
[----:B------:R-:W-:Y:S02]  /*00b0*/  IMAD R3, R119, c[0x0][0x194], RZ ;  /* 0x0000650077037a24 */ /* 0x000fe400078e02ff */
[C---:B------:R-:W-:Y:S02]  /*00c0*/  IMAD.SHL.U32 R2, R0.reuse, 0x2, RZ ;  /* 0x0000000200027824 */ /* 0x040fe400078e00ff */
[----:B------:R-:W-:Y:S02]  /*00d0*/  IMAD.SHL.U32 R5, R3, 0x2, RZ ;  /* 0x0000000203057824 */ /* 0x000fe400078e00ff */
[----:B------:R-:W-:Y:S02]  /*00e0*/  IMAD R6, R125, c[0x0][0x198], RZ ;  /* 0x000066007d067a24 */ /* 0x000fe400078e02ff */
[----:B------:R-:W-:Y:S01]  /*00f0*/  IMAD.HI R0, R0, 0x2, RZ ;  /* 0x0000000200007827 */ /* 0x000fe200078e02ff */
[----:B------:R-:W-:-:S03]  /*0100*/  IADD3 R29, P0, P1, R5, c[0x0][0x160], R2 ;  /* 0x00005800051d7a10 */ /* 0x000fc6000791e002 */
[----:B------:R-:W-:-:S04]  /*0110*/  IMAD.HI R3, R3, 0x2, RZ ;  /* 0x0000000203037827 */ /* 0x000fc800078e02ff */
[----:B------:R-:W-:Y:S01]  /*0120*/  IMAD R5, R33, 0x2, R6 ;  /* 0x0000000221057824 */ /* 0x000fe200078e0206 */
[----:B------:R-:W-:Y:S02]  /*0130*/  IADD3.X R31, R3, c[0x0][0x164], R0, P0, P1 ;  /* 0x00005900031f7a10 */ /* 0x000fe400007e2400 */
[CC--:B------:R-:W-:Y:S01]  /*0140*/  LEA R2, P0, R6.reuse, R29.reuse, 0x1 ;  /* 0x0000001d06027211 */ /* 0x0c0fe200078008ff */
[----:B------:R-:W-:Y:S01]  /*0150*/  IMAD R0, R33, 0x2, R5 ;  /* 0x0000000221007824 */ /* 0x000fe200078e0205 */
[----:B------:R-:W-:Y:S02]  /*0160*/  LEA R4, P1, R5, R29, 0x1 ;  /* 0x0000001d05047211 */ /* 0x000fe400078208ff */
[----:B------:R-:W-:Y:S01]  /*0170*/  LEA.HI.X.SX32 R3, R6, R31, 0x1, P0 ;  /* 0x0000001f06037211 */ /* 0x000fe200000f0eff */
[----:B------:R-:W-:Y:S01]  /*0180*/  IMAD R9, R33, 0x2, R0 ;  /* 0x0000000221097824 */ /* 0x000fe200078e0200 */
[C---:B------:R-:W-:Y:S02]  /*0190*/  LEA R6, P0, R0.reuse, R29, 0x1 ;  /* 0x0000001d00067211 */ /* 0x040fe400078008ff */
[-C--:B------:R-:W-:Y:S01]  /*01a0*/  LEA.HI.X.SX32 R5, R5, R31.reuse, 0x1, P1 ;  /* 0x0000001f05057211 */ /* 0x080fe200008f0eff */
[----:B------:R0:W2:Y:S01]  /*01b0*/  LDG.E.U16 R19, [R2.64] ;  /* 0x0000000602137981 */ /* 0x0000a2000c1e1500 */
[----:B------:R-:W-:-:S02]  /*01c0*/  LEA.HI.X.SX32 R7, R0, R31, 0x1, P0 ;  /* 0x0000001f00077211 */ /* 0x000fc400000f0eff */
[----:B------:R-:W-:Y:S01]  /*01d0*/  LEA R0, R33, R9, 0x1 ;  /* 0x0000000921007211 */ /* 0x000fe200078e08ff */
[----:B------:R1:W3:Y:S01]  /*01e0*/  LDG.E.U16 R20, [R4.64] ;  /* 0x0000000604147981 */ /* 0x0002e2000c1e1500 */
[-C--:B------:R-:W-:Y:S02]  /*01f0*/  LEA R8, P0, R9, R29.reuse, 0x1 ;  /* 0x0000001d09087211 */ /* 0x080fe400078008ff */
[C---:B------:R-:W-:Y:S01]  /*0200*/  LEA R10, P1, R0.reuse, R29, 0x1 ;  /* 0x0000001d000a7211 */ /* 0x040fe200078208ff */
[----:B------:R-:W-:Y:S01]  /*0210*/  IMAD R12, R33, 0x2, R0 ;  /* 0x00000002210c7824 */ /* 0x000fe200078e0200 */
[-C--:B------:R-:W-:Y:S01]  /*0220*/  LEA.HI.X.SX32 R9, R9, R31.reuse, 0x1, P0 ;  /* 0x0000001f09097211 */ /* 0x080fe200000f0eff */
[----:B------:R4:W5:Y:S01]  /*0230*/  LDG.E.U16 R22, [R6.64] ;  /* 0x0000000606167981 */ /* 0x000962000c1e1500 */
[----:B------:R-:W-:Y:S01]  /*0240*/  LEA.HI.X.SX32 R11, R0, R31, 0x1, P1 ;  /* 0x0000001f000b7211 */ /* 0x000fe200008f0eff */
[C---:B------:R-:W-:Y:S01]  /*0250*/  IMAD R0, R33.reuse, 0x2, R12 ;  /* 0x0000000221007824 */ /* 0x040fe200078e020c */
[C---:B0-----:R-:W-:Y:S01]  /*0260*/  LEA R2, P0, R12.reuse, R29, 0x1 ;  /* 0x0000001d0c027211 */ /* 0x041fe200078008ff */
[----:B------:R0:W3:Y:S02]  /*0270*/  LDG.E.U16 R23, [R8.64] ;  /* 0x0000000608177981 */ /* 0x0000e4000c1e1500 */
[C---:B------:R-:W-:Y:S01]  /*0280*/  IMAD R13, R33.reuse, 0x2, R0 ;  /* 0x00000002210d7824 */ /* 0x040fe200078e0200 */
[----:B------:R-:W-:Y:S01]  /*0290*/  LEA.HI.X.SX32 R3, R12, R31, 0x1, P0 ;  /* 0x0000001f0c037211 */ /* 0x000fe200000f0eff */
[----:B------:R0:W3:Y:S01]  /*02a0*/  LDG.E.U16 R21, [R10.64] ;  /* 0x000000060a157981 */ /* 0x0000e2000c1e1500 */
[----:B-1----:R-:W-:Y:S01]  /*02b0*/  LEA R4, P0, R0, R29, 0x1 ;  /* 0x0000001d00047211 */ /* 0x002fe200078008ff */
[----:B------:R-:W-:-:S02]  /*02c0*/  IMAD R12, R33, 0x2, R13 ;  /* 0x00000002210c7824 */ /* 0x000fc400078e020d */
[----:B------:R1:W5:Y:S01]  /*02d0*/  LDG.E.U16 R24, [R2.64] ;  /* 0x0000000602187981 */ /* 0x000362000c1e1500 */
[----:B------:R-:W-:Y:S01]  /*02e0*/  LEA.HI.X.SX32 R5, R0, R31, 0x1, P0 ;  /* 0x0000001f00057211 */ /* 0x000fe200000f0eff */
[----:B------:R-:W-:-:S04]  /*02f0*/  IMAD R0, R33, 0x2, R12 ;  /* 0x0000000221007824 */ /* 0x000fc800078e020c */
[----:B------:R-:W-:Y:S01]  /*0300*/  IMAD R16, R33, 0x2, R0 ;  /* 0x0000000221107824 */ /* 0x000fe200078e0200 */
[----:B----4-:R-:W-:Y:S01]  /*0310*/  LEA R6, P0, R13, R29, 0x1 ;  /* 0x0000001d0d067211 */ /* 0x010fe200078008ff */
[----:B------:R4:W5:Y:S02]  /*0320*/  LDG.E.U16 R25, [R4.64] ;  /* 0x0000000604197981 */ /* 0x000964000c1e1500 */
[----:B------:R-:W-:Y:S01]  /*0330*/  IMAD R18, R33, 0x2, R16 ;  /* 0x0000000221127824 */ /* 0x000fe200078e0210 */
[----:B------:R-:W-:Y:S02]  /*0340*/  LEA.HI.X.SX32 R7, R13, R31, 0x1, P0 ;  /* 0x0000001f0d077211 */ /* 0x000fe400000f0eff */
[C---:B0-----:R-:W-:Y:S02]  /*0350*/  LEA R10, P0, R0.reuse, R29, 0x1 ;  /* 0x0000001d000a7211 */ /* 0x041fe400078008ff */
[----:B------:R-:W-:Y:S01]  /*0360*/  LEA R13, R33, R18, 0x1 ;  /* 0x00000012210d7211 */ /* 0x000fe200078e08ff */
[----:B------:R0:W5:Y:S01]  /*0370*/  LDG.E.U16 R26, [R6.64] ;  /* 0x00000006061a7981 */ /* 0x000162000c1e1500 */
[----:B------:R-:W-:-:S02]  /*0380*/  LEA.HI.X.SX32 R11, R0, R31, 0x1, P0 ;  /* 0x0000001f000b7211 */ /* 0x000fc400000f0eff */
[----:B------:R-:W-:Y:S01]  /*0390*/  LEA R8, P1, R12, R29, 0x1 ;  /* 0x0000001d0c087211 */ /* 0x000fe200078208ff */
[----:B------:R-:W-:-:S03]  /*03a0*/  IMAD R0, R33, 0x2, R13 ;  /* 0x0000000221007824 */ /* 0x000fc600078e020d */
[----:B------:R-:W-:Y:S01]  /*03b0*/  LEA.HI.X.SX32 R9, R12, R31, 0x1, P1 ;  /* 0x0000001f0c097211 */ /* 0x000fe200008f0eff */
[----:B----4-:R-:W-:Y:S01]  /*03c0*/  IMAD R5, R33, 0x2, R0 ;  /* 0x0000000221057824 */ /* 0x010fe200078e0200 */
[CC--:B------:R-:W-:Y:S01]  /*03d0*/  LEA R12, P0, R13.reuse, R29.reuse, 0x1 ;  /* 0x0000001d0d0c7211 */ /* 0x0c0fe200078008ff */
[----:B------:R4:W5:Y:S01]  /*03e0*/  LDG.E.U16 R11, [R10.64] ;  /* 0x000000060a0b7981 */ /* 0x000962000c1e1500 */
[C---:B------:R-:W-:Y:S02]  /*03f0*/  LEA R14, P1, R0.reuse, R29, 0x1 ;  /* 0x0000001d000e7211 */ /* 0x040fe400078208ff */
[-C--:B------:R-:W-:Y:S01]  /*0400*/  LEA.HI.X.SX32 R13, R13, R31.reuse, 0x1, P0 ;  /* 0x0000001f0d0d7211 */ /* 0x080fe200000f0eff */
[----:B------:R4:W5:Y:S01]  /*0410*/  LDG.E.U16 R27, [R8.64] ;  /* 0x00000006081b7981 */ /* 0x000962000c1e1500 */
[----:B------:R-:W-:Y:S01]  /*0420*/  LEA.HI.X.SX32 R15, R0, R31, 0x1, P1 ;  /* 0x0000001f000f7211 */ /* 0x000fe200008f0eff */
[----:B------:R-:W-:Y:S01]  /*0430*/  IMAD R0, R33, 0x2, R5 ;  /* 0x0000000221007824 */ /* 0x000fe200078e0205 */
[-C--:B-1----:R-:W-:Y:S01]  /*0440*/  LEA R2, P0, R16, R29.reuse, 0x1 ;  /* 0x0000001d10027211 */ /* 0x082fe200078008ff */
[----:B------:R1:W5:Y:S01]  /*0450*/  LDG.E.U16 R12, [R12.64] ;  /* 0x000000060c0c7981 */ /* 0x000362000c1e1500 */
[----:B0-----:R-:W-:-:S02]  /*0460*/  LEA R6, P1, R5, R29, 0x1 ;  /* 0x0000001d05067211 */ /* 0x001fc400078208ff */
[-C--:B------:R-:W-:Y:S01]  /*0470*/  LEA.HI.X.SX32 R3, R16, R31.reuse, 0x1, P0 ;  /* 0x0000001f10037211 */ /* 0x080fe200000f0eff */
[----:B------:R-:W5:Y:S01]  /*0480*/  LDG.E.U16 R14, [R14.64] ;  /* 0x000000060e0e7981 */ /* 0x000f62000c1e1500 */
[----:B------:R-:W-:Y:S02]  /*0490*/  LEA.HI.X.SX32 R7, R5, R31, 0x1, P1 ;  /* 0x0000001f05077211 */ /* 0x000fe400008f0eff */
[-C--:B------:R-:W-:Y:S01]  /*04a0*/  LEA R4, P0, R18, R29.reuse, 0x1 ;  /* 0x0000001d12047211 */ /* 0x080fe200078008ff */
[----:B------:R0:W5:Y:S01]  /*04b0*/  LDG.E.U16 R2, [R2.64] ;  /* 0x0000000602027981 */ /* 0x000162000c1e1500 */
[----:B----4-:R-:W-:Y:S02]  /*04c0*/  LEA R8, P1, R0, R29, 0x1 ;  /* 0x0000001d00087211 */ /* 0x010fe400078208ff */
[-C--:B------:R-:W-:Y:S01]  /*04d0*/  LEA.HI.X.SX32 R5, R18, R31.reuse, 0x1, P0 ;  /* 0x0000001f12057211 */ /* 0x080fe200000f0eff */
[----:B------:R-:W4:Y:S01]  /*04e0*/  LDG.E.U16 R6, [R6.64] ;  /* 0x0000000606067981 */ /* 0x000f22000c1e1500 */
[----:B------:R-:W-:-:S03]  /*04f0*/  LEA.HI.X.SX32 R9, R0, R31, 0x1, P1 ;  /* 0x0000001f00097211 */ /* 0x000fc600008f0eff */
[----:B------:R0:W4:Y:S04]  /*0500*/  LDG.E.U16 R4, [R4.64] ;  /* 0x0000000604047981 */ /* 0x000128000c1e1500 */
[----:B------:R0:W4:Y:S01]  /*0510*/  LDG.E.U16 R8, [R8.64] ;  /* 0x0000000608087981 */ /* 0x000122000c1e1500 */
[----:B------:R-:W-:Y:S02]  /*0520*/  LOP3.LUT R0, R122, 0x7f, RZ, 0xc0, !PT ;  /* 0x0000007f7a007812 */ /* 0x000fe400078ec0ff */
[----:B------:R-:W-:-:S03]  /*0530*/  SHF.R.S32.HI R10, RZ, 0x7, R122 ;  /* 0x00000007ff0a7819 */ /* 0x000fc6000001147a */
[----:B-1----:R-:W-:Y:S01]  /*0540*/  IMAD.SHL.U32 R13, R0, 0x2, RZ ;  /* 0x00000002000d7824 */ /* 0x002fe200078e00ff */
[----:B------:R-:W-:-:S04]  /*0550*/  SGXT R10, R10, 0x1 ;  /* 0x000000010a0a781a */ /* 0x000fc80000000200 */
[----:B------:R-:W-:-:S04]  /*0560*/  LOP3.LUT R10, R13, 0x110, R10, 0x78, !PT ;  /* 0x000001100d0a7812 */ /* 0x000fc800078e780a */
[C---:B------:R-:W-:Y:S02]  /*0570*/  LOP3.LUT R13, R10.reuse, 0x20, RZ, 0x3c, !PT ;  /* 0x000000200a0d7812 */ /* 0x040fe400078e3cff */
[C---:B0-----:R-:W-:Y:S02]  /*0580*/  LOP3.LUT R3, R10.reuse, 0x40, RZ, 0x3c, !PT ;  /* 0x000000400a037812 */ /* 0x041fe400078e3cff */
[----:B------:R-:W-:Y:S02]  /*0590*/  LOP3.LUT R5, R10, 0x60, RZ, 0x3c, !PT ;  /* 0x000000600a057812 */ /* 0x000fe400078e3cff */
[----:B------:R-:W-:-:S04]  /*05a0*/  IADD3 R123, R17, 0x80, RZ ;  /* 0x00000080117b7810 */ /* 0x000fc80007ffe0ff */
[----:B------:R-:W-:Y:S01]  /*05b0*/  ISETP.GE.AND P0, PT, R123, 0x1, PT ;  /* 0x000000017b00780c */ /* 0x000fe20003f06270 */
[----:B------:R-:W-:Y:S01]  /*05c0*/  IMAD.MOV.U32 R9, RZ, RZ, 0x3f800000 ;  /* 0x3f800000ff097424 */ /* 0x000fe200078e00ff */
[----:B------:R-:W-:Y:S01]  /*05d0*/  CS2R R52, SRZ ;  /* 0x0000000000347805 */ /* 0x000fe2000001ff00 */
[----:B------:R-:W-:Y:S01]  /*05e0*/  IMAD.MOV.U32 R0, RZ, RZ, 0x3f800000 ;  /* 0x3f800000ff007424 */ /* 0x000fe200078e00ff */
[----:B------:R-:W-:Y:S01]  /*05f0*/  CS2R R54, SRZ ;  /* 0x0000000000367805 */ /* 0x000fe2000001ff00 */
[----:B------:R-:W-:Y:S01]  /*0600*/  CS2R R40, SRZ ;  /* 0x0000000000287805 */ /* 0x000fe2000001ff00 */
[----:B------:R-:W-:Y:S01]  /*0610*/  CS2R R42, SRZ ;  /* 0x00000000002a7805 */ /* 0x000fe2000001ff00 */
[----:B------:R-:W-:Y:S01]  /*0620*/  CS2R R48, SRZ ;  /* 0x0000000000307805 */ /* 0x000fe2000001ff00 */
[----:B------:R-:W-:Y:S01]  /*0630*/  CS2R R50, SRZ ;  /* 0x0000000000327805 */ /* 0x000fe2000001ff00 */
[----:B------:R-:W-:Y:S01]  /*0640*/  CS2R R44, SRZ ;  /* 0x00000000002c7805 */ /* 0x000fe2000001ff00 */
[----:B------:R-:W-:Y:S01]  /*0650*/  CS2R R46, SRZ ;  /* 0x00000000002e7805 */ /* 0x000fe2000001ff00 */
[C---:B------:R-:W-:Y:S01]  /*0660*/  LOP3.LUT R34, R122.reuse, 0xe0, RZ, 0xc0, !PT ;  /* 0x000000e07a227812 */ /* 0x040fe200078ec0ff */
[C---:B------:R-:W-:Y:S01]  /*0670*/  IMAD.SHL.U32 R28, R122.reuse, 0x2, RZ ;  /* 0x000000027a1c7824 */ /* 0x040fe200078e00ff */
[C---:B------:R-:W-:Y:S01]  /*0680*/  LOP3.LUT R124, R122.reuse, 0x3, RZ, 0xc0, !PT ;  /* 0x000000037a7c7812 */ /* 0x040fe200078ec0ff */
[----:B------:R-:W-:Y:S01]  /*0690*/  IMAD.SHL.U32 R30, R122, 0x8, RZ ;  /* 0x000000087a1e7824 */ /* 0x000fe200078e00ff */
[----:B--2---:R-:W-:Y:S04]  /*06a0*/  STS.U16 [R10], R19 ;  /* 0x000000130a007388 */ /* 0x004fe80000000400 */
[----:B---3--:R0:W-:Y:S02]  /*06b0*/  STS.U16 [R10+0x800], R21 ;  /* 0x000800150a007388 */ /* 0x0081e40000000400 */
[----:B0-----:R-:W-:-:S02]  /*06c0*/  IMAD.MOV.U32 R21, RZ, RZ, -0x800000 ;  /* 0xff800000ff157424 */ /* 0x001fc400078e00ff */
[----:B-----5:R-:W-:Y:S04]  /*06d0*/  STS.U16 [R10+0x1000], R27 ;  /* 0x0010001b0a007388 */ /* 0x020fe80000000400 */
[----:B------:R-:W-:Y:S04]  /*06e0*/  STS.U16 [R10+0x1800], R12 ;  /* 0x0018000c0a007388 */ /* 0x000fe80000000400 */
[----:B------:R0:W-:Y:S04]  /*06f0*/  STS.U16 [R13+0x200], R20 ;  /* 0x000200140d007388 */ /* 0x0001e80000000400 */
[----:B------:R1:W-:Y:S04]  /*0700*/  STS.U16 [R13+0xa00], R24 ;  /* 0x000a00180d007388 */ /* 0x0003e80000000400 */
[----:B------:R1:W-:Y:S04]  /*0710*/  STS.U16 [R13+0x1200], R11 ;  /* 0x0012000b0d007388 */ /* 0x0003e80000000400 */
[----:B------:R1:W-:Y:S04]  /*0720*/  STS.U16 [R13+0x1a00], R14 ;  /* 0x001a000e0d007388 */ /* 0x0003e80000000400 */
[----:B------:R1:W-:Y:S04]  /*0730*/  STS.U16 [R3+0x400], R22 ;  /* 0x0004001603007388 */ /* 0x0003e80000000400 */
[----:B------:R1:W-:Y:S04]  /*0740*/  STS.U16 [R3+0xc00], R25 ;  /* 0x000c001903007388 */ /* 0x0003e80000000400 */
[----:B------:R1:W-:Y:S04]  /*0750*/  STS.U16 [R3+0x1400], R2 ;  /* 0x0014000203007388 */ /* 0x0003e80000000400 */
[----:B----4-:R1:W-:Y:S04]  /*0760*/  STS.U16 [R3+0x1c00], R6 ;  /* 0x001c000603007388 */ /* 0x0103e80000000400 */
[----:B------:R1:W-:Y:S04]  /*0770*/  STS.U16 [R5+0x600], R23 ;  /* 0x0006001705007388 */ /* 0x0003e80000000400 */
[----:B------:R1:W-:Y:S04]  /*0780*/  STS.U16 [R5+0xe00], R26 ;  /* 0x000e001a05007388 */ /* 0x0003e80000000400 */
[----:B------:R1:W-:Y:S04]  /*0790*/  STS.U16 [R5+0x1600], R4 ;  /* 0x0016000405007388 */ /* 0x0003e80000000400 */
[----:B------:R1:W-:Y:S01]  /*07a0*/  STS.U16 [R5+0x1e00], R8 ;  /* 0x001e000805007388 */ /* 0x0003e20000000400 */
[----:B0-----:R-:W-:Y:S01]  /*07b0*/  MOV R20, 0xff800000 ;  /* 0xff80000000147802 */ /* 0x001fe20000000f00 */
[----:B------:R-:W-:Y:S05]  /*07c0*/  @!P0 BRA `(.L_x_0) ;  /* 0x000024c000008947 */ /* 0x000fea0003800000 */
[C---:B------:R-:W-:Y:S01]  /*07d0*/  LOP3.LUT R20, R122.reuse, 0x7, RZ, 0xc0, !PT ;  /* 0x000000077a147812 */ /* 0x040fe200078ec0ff */
[----:B------:R-:W-:Y:S01]  /*07e0*/  IMAD.SHL.U32 R7, R122, 0x80, RZ ;  /* 0x000000807a077824 */ /* 0x000fe200078e00ff */
[----:B------:R-:W-:Y:S01]  /*07f0*/  SHF.R.U32.HI R0, RZ, 0x2, R122 ;  /* 0x00000002ff007819 */ /* 0x000fe2000001167a */
[----:B------:R-:W-:Y:S01]  /*0800*/  IMAD.MOV.U32 R19, RZ, RZ, c[0x0][0x1b8] ;  /* 0x00006e00ff137624 */ /* 0x000fe200078e00ff */
[----:B-1----:R-:W-:Y:S01]  /*0810*/  LOP3.LUT R3, R28, 0x10, RZ, 0xc0, !PT ;  /* 0x000000101c037812 */ /* 0x002fe200078ec0ff */
[----:B------:R-:W-:Y:S01]  /*0820*/  IMAD R5, R20, 0x110, RZ ;  /* 0x0000011014057824 */ /* 0x000fe200078e02ff */
[----:B------:R-:W-:Y:S01]  /*0830*/  SHF.R.U32.HI R4, RZ, 0x1, R34 ;  /* 0x00000001ff047819 */ /* 0x000fe20000011622 */
[----:B------:R-:W-:Y:S01]  /*0840*/  CS2R R52, SRZ ;  /* 0x0000000000347805 */ /* 0x000fe2000001ff00 */
[----:B------:R-:W-:Y:S01]  /*0850*/  SGXT.U32 R0, R0, 0x3 ;  /* 0x000000030000781a */ /* 0x000fe20000000000 */
[----:B------:R-:W-:Y:S01]  /*0860*/  CS2R R54, SRZ ;  /* 0x0000000000367805 */ /* 0x000fe2000001ff00 */
[----:B------:R-:W-:Y:S01]  /*0870*/  LOP3.LUT R6, R3, 0xe0, R122, 0xf8, !PT ;  /* 0x000000e003067812 */ /* 0x000fe200078ef87a */
[----:B------:R-:W-:Y:S01]  /*0880*/  CS2R R40, SRZ ;  /* 0x0000000000287805 */ /* 0x000fe2000001ff00 */
[C---:B------:R-:W-:Y:S01]  /*0890*/  LOP3.LUT R2, R122.reuse, 0x1f, RZ, 0xc0, !PT ;  /* 0x0000001f7a027812 */ /* 0x040fe200078ec0ff */
[----:B------:R-:W-:Y:S01]  /*08a0*/  CS2R R42, SRZ ;  /* 0x00000000002a7805 */ /* 0x000fe2000001ff00 */
[----:B------:R-:W-:Y:S01]  /*08b0*/  LOP3.LUT R3, R122, 0x3f, RZ, 0xc0, !PT ;  /* 0x0000003f7a037812 */ /* 0x000fe200078ec0ff */
[----:B------:R-:W-:Y:S01]  /*08c0*/  CS2R R48, SRZ ;  /* 0x0000000000307805 */ /* 0x000fe2000001ff00 */
[----:B------:R-:W-:Y:S01]  /*08d0*/  LOP3.LUT R4, R17, R4, R0, 0xfe, !PT ;  /* 0x0000000411047212 */ /* 0x000fe200078efe00 */
[----:B------:R-:W-:Y:S01]  /*08e0*/  IMAD R0, R32, c[0x0][0x1a0], RZ ;  /* 0x0000680020007a24 */ /* 0x000fe200078e02ff */
[----:B------:R-:W-:Y:S01]  /*08f0*/  LOP3.LUT R12, R5, R6, RZ, 0x3c, !PT ;  /* 0x00000006050c7212 */ /* 0x000fe200078e3cff */
[----:B------:R-:W-:Y:S01]  /*0900*/  IMAD R6, R2, c[0x0][0x1a8], RZ ;  /* 0x00006a0002067a24 */ /* 0x000fe200078e02ff */
[--C-:B------:R-:W-:Y:S01]  /*0910*/  SHF.R.U32.HI R11, RZ, 0x5, R122.reuse ;  /* 0x00000005ff0b7819 */ /* 0x100fe2000001167a */
[----:B------:R-:W-:Y:S01]  /*0920*/  IMAD R9, R3, c[0x0][0x1b4], RZ ;  /* 0x00006d0003097a24 */ /* 0x000fe200078e02ff */
[----:B------:R-:W-:Y:S01]  /*0930*/  LOP3.LUT R7, R7, 0x800, RZ, 0xc0, !PT ;  /* 0x0000080007077812 */ /* 0x000fe200078ec0ff */
[----:B------:R-:W-:Y:S01]  /*0940*/  IMAD R2, R32, c[0x0][0x1b0], RZ ;  /* 0x00006c0020027a24 */ /* 0x000fe200078e02ff */
[----:B------:R-:W-:Y:S01]  /*0950*/  CS2R R50, SRZ ;  /* 0x0000000000327805 */ /* 0x000fe2000001ff00 */
[----:B------:R-:W-:Y:S01]  /*0960*/  IMAD.SHL.U32 R3, R0, 0x2, RZ ;  /* 0x0000000200037824 */ /* 0x000fe200078e00ff */
[----:B------:R-:W-:Y:S01]  /*0970*/  CS2R R44, SRZ ;  /* 0x00000000002c7805 */ /* 0x000fe2000001ff00 */
[----:B------:R-:W-:Y:S01]  /*0980*/  IMAD.SHL.U32 R8, R6, 0x2, RZ ;  /* 0x0000000206087824 */ /* 0x000fe200078e00ff */
[----:B------:R-:W-:Y:S01]  /*0990*/  CS2R R46, SRZ ;  /* 0x00000000002e7805 */ /* 0x000fe2000001ff00 */
[----:B------:R-:W-:Y:S01]  /*09a0*/  IMAD.SHL.U32 R5, R2, 0x2, RZ ;  /* 0x0000000202057824 */ /* 0x000fe200078e00ff */
[----:B------:R-:W-:Y:S01]  /*09b0*/  LOP3.LUT R118, R4, 0x8, RZ, 0xfc, !PT ;  /* 0x0000000804767812 */ /* 0x000fe200078efcff */
[----:B------:R-:W-:Y:S01]  /*09c0*/  IMAD.SHL.U32 R10, R9, 0x2, RZ ;  /* 0x00000002090a7824 */ /* 0x000fe200078e00ff */
[----:B------:R-:W-:Y:S01]  /*09d0*/  IADD3 R103, P0, P1, R8, c[0x0][0x168], R3 ;  /* 0x00005a0008677a10 */ /* 0x000fe2000791e003 */
[----:B------:R-:W-:Y:S01]  /*09e0*/  IMAD.MOV.U32 R17, RZ, RZ, c[0x0][0x1a4] ;  /* 0x00006900ff117624 */ /* 0x000fe200078e00ff */
[----:B------:R-:W-:Y:S01]  /*09f0*/  SGXT.U32 R3, R11, 0x3 ;  /* 0x000000030b03781a */ /* 0x000fe20000000000 */
[----:B------:R-:W-:Y:S01]  /*0a00*/  IMAD.HI R6, R6, 0x2, RZ ;  /* 0x0000000206067827 */ /* 0x000fe200078e02ff */
[----:B------:R-:W-:Y:S01]  /*0a10*/  IADD3 R80, P2, P3, R10, c[0x0][0x170], R5 ;  /* 0x00005c000a507a10 */ /* 0x000fe20007b5e005 */
[----:B------:R-:W-:Y:S01]  /*0a20*/  UMOV UR4, URZ ;  /* 0x0000003f00047c82 */ /* 0x000fe20008000000 */
[----:B------:R-:W-:Y:S01]  /*0a30*/  SHF.R.U32.HI R8, RZ, 0x6, R122 ;  /* 0x00000006ff087819 */ /* 0x000fe2000001167a */
[----:B------:R-:W-:Y:S01]  /*0a40*/  IMAD.HI R9, R9, 0x2, RZ ;  /* 0x0000000209097827 */ /* 0x000fe200078e02ff */
[----:B------:R-:W-:Y:S01]  /*0a50*/  IADD3 R5, R7, R12, RZ ;  /* 0x0000000c07057210 */ /* 0x000fe20007ffe0ff */
[----:B------:R-:W-:-:S02]  /*0a60*/  UMOV UR5, URZ ;  /* 0x0000003f00057c82 */ /* 0x000fc40008000000 */
[----:B------:R-:W-:Y:S02]  /*0a70*/  IMAD R7, R3, c[0x0][0x1a4], RZ ;  /* 0x0000690003077a24 */ /* 0x000fe400078e02ff */
[----:B------:R-:W-:Y:S01]  /*0a80*/  IMAD.HI R3, R0, 0x2, RZ ;  /* 0x0000000200037827 */ /* 0x000fe200078e02ff */
[----:B------:R-:W-:-:S03]  /*0a90*/  SGXT.U32 R0, R8, 0x2 ;  /* 0x000000020800781a */ /* 0x000fc60000000000 */
[----:B------:R-:W-:Y:S01]  /*0aa0*/  IMAD.HI R8, R2, 0x2, RZ ;  /* 0x0000000202087827 */ /* 0x000fe200078e02ff */
[----:B------:R-:W-:Y:S02]  /*0ab0*/  IADD3.X R13, R6, c[0x0][0x16c], R3, P0, P1 ;  /* 0x00005b00060d7a10 */ /* 0x000fe400007e2403 */
[----:B------:R-:W-:Y:S01]  /*0ac0*/  LEA R116, P1, R7, R103, 0x1 ;  /* 0x0000006707747211 */ /* 0x000fe200078208ff */
[----:B------:R-:W-:Y:S01]  /*0ad0*/  IMAD R2, R17, 0x8, R7 ;  /* 0x0000000811027824 */ /* 0x000fe200078e0207 */
[----:B------:R-:W-:Y:S01]  /*0ae0*/  IADD3.X R21, R9, c[0x0][0x174], R8, P2, P3 ;  /* 0x00005d0009157a10 */ /* 0x000fe200017e6408 */
[----:B------:R-:W-:Y:S01]  /*0af0*/  IMAD R10, R0, c[0x0][0x1b8], RZ ;  /* 0x00006e00000a7a24 */ /* 0x000fe200078e02ff */
[----:B------:R-:W-:Y:S01]  /*0b00*/  LEA.HI.X.SX32 R117, R7, R13, 0x1, P1 ;  /* 0x0000000d07757211 */ /* 0x000fe200008f0eff */
[----:B------:R-:W-:Y:S01]  /*0b10*/  IMAD R0, R17, 0x8, R2 ;  /* 0x0000000811007824 */ /* 0x000fe200078e0202 */
[----:B------:R-:W-:Y:S01]  /*0b20*/  LEA R114, P2, R2, R103, 0x1 ;  /* 0x0000006702727211 */ /* 0x000fe200078408ff */
[----:B------:R-:W-:Y:S01]  /*0b30*/  IMAD R8, R19, 0x4, R10 ;  /* 0x0000000413087824 */ /* 0x000fe200078e020a */
[----:B------:R-:W-:Y:S01]  /*0b40*/  LEA R100, P0, R10, R80, 0x1 ;  /* 0x000000500a647211 */ /* 0x000fe200078008ff */
[----:B------:R-:W-:Y:S01]  /*0b50*/  IMAD R3, R17, 0x8, R0 ;  /* 0x0000000811037824 */ /* 0x000fe200078e0200 */
[----:B------:R-:W-:-:S02]  /*0b60*/  LEA.HI.X.SX32 R115, R2, R13, 0x1, P2 ;  /* 0x0000000d02737211 */ /* 0x000fc400010f0eff */
[C---:B------:R-:W-:Y:S01]  /*0b70*/  LEA R112, P1, R0.reuse, R103, 0x1 ;  /* 0x0000006700707211 */ /* 0x040fe200078208ff */
[----:B------:R-:W-:Y:S01]  /*0b80*/  IMAD R6, R17, 0x8, R3 ;  /* 0x0000000811067824 */ /* 0x000fe200078e0203 */
[----:B------:R-:W-:Y:S02]  /*0b90*/  LEA R9, R19, R8, 0x2 ;  /* 0x0000000813097211 */ /* 0x000fe400078e10ff */
[----:B------:R-:W-:Y:S01]  /*0ba0*/  LEA.HI.X.SX32 R113, R0, R13, 0x1, P1 ;  /* 0x0000000d00717211 */ /* 0x000fe200008f0eff */
[----:B------:R-:W-:Y:S01]  /*0bb0*/  IMAD R2, R17, 0x8, R6 ;  /* 0x0000000811027824 */ /* 0x000fe200078e0206 */
[-C--:B------:R-:W-:Y:S01]  /*0bc0*/  LEA R110, P2, R3, R103.reuse, 0x1 ;  /* 0x00000067036e7211 */ /* 0x080fe200078408ff */
[----:B------:R-:W-:Y:S01]  /*0bd0*/  IMAD R11, R19, 0x4, R9 ;  /* 0x00000004130b7824 */ /* 0x000fe200078e0209 */
[----:B------:R-:W-:Y:S01]  /*0be0*/  LEA R108, P1, R6, R103, 0x1 ;  /* 0x00000067066c7211 */ /* 0x000fe200078208ff */
[----:B------:R-:W-:Y:S01]  /*0bf0*/  IMAD R7, R17, 0x8, R2 ;  /* 0x0000000811077824 */ /* 0x000fe200078e0202 */
[----:B------:R-:W-:Y:S01]  /*0c00*/  LEA.HI.X.SX32 R111, R3, R13, 0x1, P2 ;  /* 0x0000000d036f7211 */ /* 0x000fe200010f0eff */
[----:B------:R-:W-:Y:S01]  /*0c10*/  IMAD R15, R19, 0x4, R11 ;  /* 0x00000004130f7824 */ /* 0x000fe200078e020b */
[-C--:B------:R-:W-:Y:S01]  /*0c20*/  LEA R106, P2, R2, R103.reuse, 0x1 ;  /* 0x00000067026a7211 */ /* 0x080fe200078408ff */
[----:B------:R-:W-:Y:S01]  /*0c30*/  IMAD R0, R17, 0x8, R7 ;  /* 0x0000000811007824 */ /* 0x000fe200078e0207 */
[----:B------:R-:W-:-:S02]  /*0c40*/  LEA R104, P3, R7, R103, 0x1 ;  /* 0x0000006707687211 */ /* 0x000fc400078608ff */
[----:B------:R-:W-:Y:S02]  /*0c50*/  LEA.HI.X.SX32 R109, R6, R13, 0x1, P1 ;  /* 0x0000000d066d7211 */ /* 0x000fe400008f0eff */
[C---:B------:R-:W-:Y:S02]  /*0c60*/  LEA R102, P4, R0.reuse, R103, 0x1 ;  /* 0x0000006700667211 */ /* 0x040fe400078808ff */
[-C--:B------:R-:W-:Y:S02]  /*0c70*/  LEA.HI.X.SX32 R105, R7, R13.reuse, 0x1, P3 ;  /* 0x0000000d07697211 */ /* 0x080fe400018f0eff */
[-C--:B------:R-:W-:Y:S01]  /*0c80*/  LEA.HI.X.SX32 R103, R0, R13.reuse, 0x1, P4 ;  /* 0x0000000d00677211 */ /* 0x080fe200020f0eff */
[C---:B------:R-:W-:Y:S01]  /*0c90*/  IMAD R0, R19.reuse, 0x4, R15 ;  /* 0x0000000413007824 */ /* 0x040fe200078e020f */
[----:B------:R-:W-:Y:S02]  /*0ca0*/  LEA.HI.X.SX32 R107, R2, R13, 0x1, P2 ;  /* 0x0000000d026b7211 */ /* 0x000fe400010f0eff */
[----:B------:R-:W-:Y:S01]  /*0cb0*/  LEA R98, P1, R8, R80, 0x1 ;  /* 0x0000005008627211 */ /* 0x000fe200078208ff */
[----:B------:R-:W-:Y:S01]  /*0cc0*/  IMAD R2, R19, 0x4, R0 ;  /* 0x0000000413027824 */ /* 0x000fe200078e0200 */
[----:B------:R-:W-:-:S02]  /*0cd0*/  LOP3.LUT R7, R30, 0x30, RZ, 0xc0, !PT ;  /* 0x000000301e077812 */ /* 0x000fc400078ec0ff */
[-C--:B------:R-:W-:Y:S01]  /*0ce0*/  LEA.HI.X.SX32 R101, R10, R21.reuse, 0x1, P0 ;  /* 0x000000150a657211 */ /* 0x080fe200000f0eff */
[----:B------:R-:W-:Y:S01]  /*0cf0*/  IMAD.MOV.U32 R10, RZ, RZ, -0x800000 ;  /* 0xff800000ff0a7424 */ /* 0x000fe200078e00ff */
[----:B------:R-:W-:Y:S02]  /*0d00*/  LOP3.LUT R6, R122, 0xc0, RZ, 0xc0, !PT ;  /* 0x000000c07a067812 */ /* 0x000fe400078ec0ff */
[-C--:B------:R-:W-:Y:S02]  /*0d10*/  LEA R96, P0, R9, R80.reuse, 0x1 ;  /* 0x0000005009607211 */ /* 0x080fe400078008ff */
[----:B------:R-:W-:Y:S02]  /*0d20*/  LEA R12, P2, R11, R80, 0x1 ;  /* 0x000000500b0c7211 */ /* 0x000fe400078408ff */
[----:B------:R-:W-:Y:S01]  /*0d30*/  LEA.HI.X.SX32 R99, R8, R21, 0x1, P1 ;  /* 0x0000001508637211 */ /* 0x000fe200008f0eff */
[C---:B------:R-:W-:Y:S01]  /*0d40*/  IMAD R8, R20.reuse, 0x40, R7 ;  /* 0x0000004014087824 */ /* 0x040fe200078e0207 */
[----:B------:R-:W-:Y:S01]  /*0d50*/  LEA R3, R19, R2, 0x2 ;  /* 0x0000000213037211 */ /* 0x000fe200078e10ff */
[----:B------:R-:W-:Y:S01]  /*0d60*/  IMAD R7, R20, 0x90, RZ ;  /* 0x0000009014077824 */ /* 0x000fe200078e02ff */
[----:B------:R-:W-:-:S02]  /*0d70*/  SHF.R.U32.HI R6, RZ, 0x2, R6 ;  /* 0x00000002ff067819 */ /* 0x000fc40000011606 */
[-C--:B------:R-:W-:Y:S01]  /*0d80*/  LEA.HI.X.SX32 R97, R9, R21.reuse, 0x1, P0 ;  /* 0x0000001509617211 */ /* 0x080fe200000f0eff */
[----:B------:R-:W-:Y:S01]  /*0d90*/  IMAD.MOV.U32 R9, RZ, RZ, 0x3f800000 ;  /* 0x3f800000ff097424 */ /* 0x000fe200078e00ff */
[----:B------:R-:W-:Y:S01]  /*0da0*/  LEA.HI.X.SX32 R13, R11, R21, 0x1, P2 ;  /* 0x000000150b0d7211 */ /* 0x000fe200010f0eff */
[----:B------:R-:W-:Y:S01]  /*0db0*/  IMAD.MOV.U32 R11, RZ, RZ, -0x800000 ;  /* 0xff800000ff0b7424 */ /* 0x000fe200078e00ff */
[-C--:B------:R-:W-:Y:S02]  /*0dc0*/  LEA R14, P0, R15, R80.reuse, 0x1 ;  /* 0x000000500f0e7211 */ /* 0x080fe400078008ff */
[-C--:B------:R-:W-:Y:S02]  /*0dd0*/  LEA R16, P1, R0, R80.reuse, 0x1 ;  /* 0x0000005000107211 */ /* 0x080fe400078208ff */
[-C--:B------:R-:W-:Y:S02]  /*0de0*/  LEA R18, P2, R2, R80.reuse, 0x1 ;  /* 0x0000005002127211 */ /* 0x080fe400078408ff */
[----:B------:R-:W-:-:S02]  /*0df0*/  LEA R80, P3, R3, R80, 0x1 ;  /* 0x0000005003507211 */ /* 0x000fc400078608ff */
[--C-:B------:R-:W-:Y:S02]  /*0e00*/  LOP3.LUT R6, R6, 0x1fe, R28.reuse, 0x78, !PT ;  /* 0x000001fe06067812 */ /* 0x100fe400078e781c */
[--C-:B------:R-:W-:Y:S02]  /*0e10*/  LOP3.LUT R7, R7, 0x30, R28.reuse, 0x78, !PT ;  /* 0x0000003007077812 */ /* 0x100fe400078e781c */
[-C--:B------:R-:W-:Y:S01]  /*0e20*/  LEA.HI.X.SX32 R17, R0, R21.reuse, 0x1, P1 ;  /* 0x0000001500117211 */ /* 0x080fe200008f0eff */
[----:B------:R-:W-:Y:S01]  /*0e30*/  IMAD.MOV.U32 R0, RZ, RZ, 0x3f800000 ;  /* 0x3f800000ff007424 */ /* 0x000fe200078e00ff */
[-C--:B------:R-:W-:Y:S02]  /*0e40*/  LEA.HI.X.SX32 R19, R2, R21.reuse, 0x1, P2 ;  /* 0x0000001502137211 */ /* 0x080fe400010f0eff */
[-C--:B------:R-:W-:Y:S02]  /*0e50*/  LEA.HI.X.SX32 R81, R3, R21.reuse, 0x1, P3 ;  /* 0x0000001503517211 */ /* 0x080fe400018f0eff */
[----:B------:R-:W-:Y:S01]  /*0e60*/  LEA.HI.X.SX32 R15, R15, R21, 0x1, P0 ;  /* 0x000000150f0f7211 */ /* 0x000fe200000f0eff */
[----:B------:R-:W-:Y:S01]  /*0e70*/  CS2R R2, SRZ ;  /* 0x0000000000027805 */ /* 0x000fe2000001ff00 */
[----:B------:R-:W-:-:S02]  /*0e80*/  LOP3.LUT R8, R8, 0x30, R28, 0x78, !PT ;  /* 0x0000003008087812 */ /* 0x000fc400078e781c */
[----:B------:R-:W-:Y:S02]  /*0e90*/  LOP3.LUT R121, R6, 0x40, RZ, 0x3c, !PT ;  /* 0x0000004006797812 */ /* 0x000fe400078e3cff */
[----:B------:R-:W-:Y:S02]  /*0ea0*/  LOP3.LUT R120, R7, 0x40, RZ, 0x3c, !PT ;  /* 0x0000004007787812 */ /* 0x000fe400078e3cff */
.L_x_1:
[----:B------:R-:W-:-:S04]  /*0eb0*/  IMAD.WIDE R20, R2, 0x2, R116 ;  /* 0x0000000202147825 */ /* 0x000fc800078e0274 */
[C---:B------:R-:W-:Y:S02]  /*0ec0*/  IMAD.WIDE R22, R2.reuse, 0x2, R114 ;  /* 0x0000000202167825 */ /* 0x040fe400078e0272 */
[----:B------:R-:W2:Y:S02]  /*0ed0*/  LDG.E.U16 R21, [R20.64] ;  /* 0x0000000614157981 */ /* 0x000ea4000c1e1500 */
[C---:B------:R-:W-:Y:S02]  /*0ee0*/  IMAD.WIDE R24, R2.reuse, 0x2, R112 ;  /* 0x0000000202187825 */ /* 0x040fe400078e0270 */
[----:B------:R-:W3:Y:S02]  /*0ef0*/  LDG.E.U16 R23, [R22.64] ;  /* 0x0000000616177981 */ /* 0x000ee4000c1e1500 */
[C---:B------:R-:W-:Y:S02]  /*0f00*/  IMAD.WIDE R26, R2.reuse, 0x2, R110 ;  /* 0x00000002021a7825 */ /* 0x040fe400078e026e */
[----:B------:R-:W4:Y:S02]  /*0f10*/  LDG.E.U16 R57, [R24.64] ;  /* 0x0000000618397981 */ /* 0x000f24000c1e1500 */
[----:B------:R-:W-:-:S02]  /*0f20*/  IMAD.WIDE R28, R2, 0x2, R108 ;  /* 0x00000002021c7825 */ /* 0x000fc400078e026c */
[----:B------:R-:W5:Y:S02]  /*0f30*/  LDG.E.U16 R59, [R26.64] ;  /* 0x000000061a3b7981 */ /* 0x000f64000c1e1500 */
[C---:B------:R-:W-:Y:S02]  /*0f40*/  IMAD.WIDE R30, R2.reuse, 0x2, R106 ;  /* 0x00000002021e7825 */ /* 0x040fe400078e026a */
[----:B------:R-:W5:Y:S02]  /*0f50*/  LDG.E.U16 R61, [R28.64] ;  /* 0x000000061c3d7981 */ /* 0x000f64000c1e1500 */
[C---:B------:R-:W-:Y:S02]  /*0f60*/  IMAD.WIDE R32, R2.reuse, 0x2, R104 ;  /* 0x0000000202207825 */ /* 0x040fe400078e0268 */
[----:B------:R-:W5:Y:S02]  /*0f70*/  LDG.E.U16 R63, [R30.64] ;  /* 0x000000061e3f7981 */ /* 0x000f64000c1e1500 */
[----:B------:R-:W-:-:S02]  /*0f80*/  IMAD.WIDE R34, R2, 0x2, R102 ;  /* 0x0000000202227825 */ /* 0x000fc400078e0266 */
[----:B------:R-:W5:Y:S04]  /*0f90*/  LDG.E.U16 R65, [R32.64] ;  /* 0x0000000620417981 */ /* 0x000f68000c1e1500 */
[----:B------:R-:W5:Y:S04]  /*0fa0*/  LDG.E.U16 R67, [R34.64] ;  /* 0x0000000622437981 */ /* 0x000f68000c1e1500 */
[----:B------:R-:W-:Y:S01]  /*0fb0*/  BAR.SYNC.DEFER_BLOCKING 0x0 ;  /* 0x0000000000007b1d */ /* 0x000fe20000010000 */
[----:B------:R-:W-:-:S04]  /*0fc0*/  IMAD.WIDE R88, R3, 0x2, R16 ;  /* 0x0000000203587825 */ /* 0x000fc800078e0210 */
[C---:B------:R-:W-:Y:S01]  /*0fd0*/  IMAD.WIDE R86, R3.reuse, 0x2, R96 ;  /* 0x0000000203567825 */ /* 0x040fe200078e0260 */
[----:B--2---:R-:W-:Y:S04]  /*0fe0*/  STS.U16 [R6+0x2000], R21 ;  /* 0x0020001506007388 */ /* 0x004fe80000000400 */
[----:B---3--:R-:W-:Y:S04]  /*0ff0*/  STS.U16 [R6+0x2200], R23 ;  /* 0x0022001706007388 */ /* 0x008fe80000000400 */
[----:B----4-:R-:W-:Y:S04]  /*1000*/  STS.U16 [R6+0x2400], R57 ;  /* 0x0024003906007388 */ /* 0x010fe80000000400 */
[----:B-----5:R-:W-:Y:S04]  /*1010*/  STS.U16 [R6+0x2600], R59 ;  /* 0x0026003b06007388 */ /* 0x020fe80000000400 */
[----:B------:R-:W-:Y:S04]  /*1020*/  STS.U16 [R6+0x2800], R61 ;  /* 0x0028003d06007388 */ /* 0x000fe80000000400 */
[----:B------:R-:W-:Y:S04]  /*1030*/  STS.U16 [R6+0x2a00], R63 ;  /* 0x002a003f06007388 */ /* 0x000fe80000000400 */
[----:B------:R-:W-:Y:S04]  /*1040*/  STS.U16 [R6+0x2c00], R65 ;  /* 0x002c004106007388 */ /* 0x000fe80000000400 */
[----:B------:R-:W-:Y:S04]  /*1050*/  STS.U16 [R6+0x2e00], R67 ;  /* 0x002e004306007388 */ /* 0x000fe80000000400 */
[----:B------:R-:W-:Y:S06]  /*1060*/  BAR.SYNC.DEFER_BLOCKING 0x0 ;  /* 0x0000000000007b1d */ /* 0x000fec0000010000 */
[----:B------:R-:W-:Y:S04]  /*1070*/  LDSM.16.MT88.4 R36, [R5] ;  /* 0x000000000524783b */ /* 0x000fe80000004200 */
[----:B------:R-:W0:Y:S04]  /*1080*/  LDSM.16.M88.4 R24, [R8+0x2200] ;  /* 0x002200000818783b */ /* 0x000e280000000200 */
[----:B------:R-:W1:Y:S04]  /*1090*/  LDSM.16.M88.4 R20, [R8+0x2400] ;  /* 0x002400000814783b */ /* 0x000e680000000200 */
[----:B------:R-:W2:Y:S04]  /*10a0*/  LDSM.16.M88.4 R32, [R8+0x2000] ;  /* 0x002000000820783b */ /* 0x000ea80000000200 */
[----:B------:R-:W3:Y:S04]  /*10b0*/  LDSM.16.MT88.4 R28, [R5+0x1000] ;  /* 0x00100000051c783b */ /* 0x000ee80000004200 */
[----:B------:R-:W4:Y:S04]  /*10c0*/  LDSM.16.M88.4 R56, [R8+0x2600] ;  /* 0x002600000838783b */ /* 0x000f280000000200 */
[----:B------:R-:W3:Y:S04]  /*10d0*/  LDSM.16.M88.4 R60, [R8+0x2800] ;  /* 0x00280000083c783b */ /* 0x000ee80000000200 */
[----:B------:R0:W5:Y:S04]  /*10e0*/  LDG.E.U16 R88, [R88.64] ;  /* 0x0000000658587981 */ /* 0x000168000c1e1500 */
[----:B------:R0:W5:Y:S02]  /*10f0*/  LDG.E.U16 R86, [R86.64] ;  /* 0x0000000656567981 */ /* 0x000164000c1e1500 */
[C---:B0-----:R-:W-:Y:S08]  /*1100*/  HMMA.16816.F32 R68, R36.reuse, R24, RZ ;  /* 0x000000182444723c */ /* 0x041ff000000018ff */
[C---:B-1----:R-:W-:Y:S08]  /*1110*/  HMMA.16816.F32 R64, R36.reuse, R20, RZ ;  /* 0x000000142440723c */ /* 0x042ff000000018ff */
[----:B--2---:R-:W-:Y:S08]  /*1120*/  HMMA.16816.F32 R72, R36, R32, RZ ;  /* 0x000000202448723c */ /* 0x004ff000000018ff */
[----:B---3--:R-:W-:Y:S08]  /*1130*/  HMMA.16816.F32 R24, R28, R26, R68 ;  /* 0x0000001a1c18723c */ /* 0x008ff00000001844 */
[----:B----4-:R-:W-:Y:S07]  /*1140*/  HMMA.16816.F32 R68, R36, R56, RZ ;  /* 0x000000382444723c */ /* 0x010fee00000018ff */
[C---:B------:R-:W-:Y:S01]  /*1150*/  IMAD.WIDE R56, R3.reuse, 0x2, R98 ;  /* 0x0000000203387825 */ /* 0x040fe200078e0262 */
[C---:B------:R-:W-:Y:S04]  /*1160*/  HMMA.16816.F32 R20, R28.reuse, R22, R64 ;  /* 0x000000161c14723c */ /* 0x040fe80000001840 */
[----:B------:R0:W2:Y:S03]  /*1170*/  LDG.E.U16 R82, [R56.64] ;  /* 0x0000000638527981 */ /* 0x0000a6000c1e1500 */
[C---:B------:R-:W-:Y:S01]  /*1180*/  IMAD.WIDE R64, R3.reuse, 0x2, R100 ;  /* 0x0000000203407825 */ /* 0x040fe200078e0264 */
[----:B------:R-:W-:Y:S01]  /*1190*/  HMMA.16816.F32 R32, R28, R34, R72 ;  /* 0x000000221c20723c */ /* 0x000fe20000001848 */
[----:B------:R-:W1:Y:S04]  /*11a0*/  LDSM.16.M88.4 R72, [R8+0x2a00] ;  /* 0x002a00000848783b */ /* 0x000e680000000200 */
[----:B------:R3:W4:Y:S01]  /*11b0*/  LDG.E.U16 R83, [R64.64] ;  /* 0x0000000640537981 */ /* 0x000722000c1e1500 */
[----:B0-----:R-:W-:-:S05]  /*11c0*/  IMAD.WIDE R56, R3, 0x2, R14 ;  /* 0x0000000203387825 */ /* 0x001fca00078e020e */
[----:B------:R0:W2:Y:S01]  /*11d0*/  LDG.E.U16 R84, [R56.64] ;  /* 0x0000000638547981 */ /* 0x0000a2000c1e1500 */
[----:B---3--:R-:W-:Y:S07]  /*11e0*/  HMMA.16816.F32 R64, R36, R60, RZ ;  /* 0x0000003c2440723c */ /* 0x008fee00000018ff */
[C---:B------:R-:W-:Y:S01]  /*11f0*/  IMAD.WIDE R60, R3.reuse, 0x2, R12 ;  /* 0x00000002033c7825 */ /* 0x040fe200078e020c */
[----:B0-----:R-:W-:Y:S04]  /*1200*/  HMMA.16816.F32 R56, R28, R58, R68 ;  /* 0x0000003a1c38723c */ /* 0x001fe80000001844 */
[----:B------:R0:W3:Y:S03]  /*1210*/  LDG.E.U16 R85, [R60.64] ;  /* 0x000000063c557981 */ /* 0x0000e6000c1e1500 */
[----:B------:R-:W-:-:S05]  /*1220*/  IMAD.WIDE R68, R3, 0x2, R18 ;  /* 0x0000000203447825 */ /* 0x000fca00078e0212 */
[----:B------:R1:W2:Y:S01]  /*1230*/  LDG.E.U16 R89, [R68.64] ;  /* 0x0000000644597981 */ /* 0x0002a2000c1e1500 */
[----:B0-----:R-:W-:-:S05]  /*1240*/  IMAD.WIDE R60, R3, 0x2, R80 ;  /* 0x00000002033c7825 */ /* 0x001fca00078e0250 */
[----:B------:R0:W2:Y:S04]  /*1250*/  LDG.E.U16 R87, [R60.64] ;  /* 0x000000063c577981 */ /* 0x0000a8000c1e1500 */
[----:B-1----:R-:W-:Y:S01]  /*1260*/  LDSM.16.M88.4 R68, [R8+0x2e00] ;  /* 0x002e00000844783b */ /* 0x002fe20000000200 */
[----:B0-----:R-:W-:Y:S03]  /*1270*/  HMMA.16816.F32 R60, R28, R62, R64 ;  /* 0x0000003e1c3c723c */ /* 0x001fe60000001840 */
[----:B------:R-:W0:Y:S05]  /*1280*/  LDSM.16.M88.4 R64, [R8+0x2c00] ;  /* 0x002c00000840783b */ /* 0x000e2a0000000200 */
[----:B------:R-:W-:Y:S01]  /*1290*/  HMMA.16816.F32 R76, R36, R72, RZ ;  /* 0x00000048244c723c */ /* 0x000fe200000018ff */
[----:B------:R-:W-:Y:S01]  /*12a0*/  FMUL R25, R25, c[0x0][0x188] ;  /* 0x0000620019197a20 */ /* 0x000fe20000400000 */
[----:B------:R-:W-:Y:S11]  /*12b0*/  BAR.SYNC.DEFER_BLOCKING 0x0 ;  /* 0x0000000000007b1d */ /* 0x000ff60000010000 */
[----:B------:R-:W-:Y:S11]  /*12c0*/  @!UPT UIADD3 URZ, URZ, URZ, URZ ;  /* 0x0000003f3f3ff290 */ /* 0x000ff6000fffe03f */
[----:B------:R-:W-:Y:S08]  /*12d0*/  HMMA.16816.F32 R72, R28, R74, R76 ;  /* 0x0000004a1c48723c */ /* 0x000ff0000000184c */
[C---:B0-----:R-:W-:Y:S08]  /*12e0*/  HMMA.16816.F32 R76, R36.reuse, R64, RZ ;  /* 0x00000040244c723c */ /* 0x041ff000000018ff */
[----:B------:R-:W-:Y:S11]  /*12f0*/  HMMA.16816.F32 R36, R36, R68, RZ ;  /* 0x000000442424723c */ /* 0x000ff600000018ff */
[----:B------:R-:W-:Y:S05]  /*1300*/  @!UPT UIADD3 URZ, URZ, URZ, URZ ;  /* 0x0000003f3f3ff290 */ /* 0x000fea000fffe03f */
[C---:B------:R-:W-:Y:S08]  /*1310*/  HMMA.16816.F32 R76, R28.reuse, R66, R76 ;  /* 0x000000421c4c723c */ /* 0x040ff0000000184c */
[----:B------:R-:W-:Y:S07]  /*1320*/  HMMA.16816.F32 R36, R28, R70, R36 ;  /* 0x000000461c24723c */ /* 0x000fee0000001824 */
[----:B------:R-:W-:-:S04]  /*1330*/  LEA R29, P2, R124, UR4, 0x1 ;  /* 0x000000047c1d7c11 */ /* 0x000fc8000f8408ff */
[----:B------:R-:W-:Y:S01]  /*1340*/  IADD3 R31, P3, R29, 0x9, RZ ;  /* 0x000000091d1f7810 */ /* 0x000fe20007f7e0ff */
[----:B------:R-:W-:-:S03]  /*1350*/  IMAD.X R28, RZ, RZ, UR5, P2 ;  /* 0x00000005ff1c7e24 */ /* 0x000fc600090e06ff */
[C---:B------:R-:W-:Y:S02]  /*1360*/  ISETP.GT.U32.AND P0, PT, R31.reuse, R4, PT ;  /* 0x000000041f00720c */ /* 0x040fe40003f04070 */
[----:B------:R-:W-:Y:S02]  /*1370*/  ISETP.GT.U32.AND P6, PT, R31, R118, PT ;  /* 0x000000761f00720c */ /* 0x000fe40003fc4070 */
[----:B------:R-:W-:Y:S01]  /*1380*/  IADD3 R31, P1, R29, 0x10, RZ ;  /* 0x000000101d1f7810 */ /* 0x000fe20007f3e0ff */
[----:B------:R-:W-:-:S03]  /*1390*/  IMAD.X R30, RZ, RZ, R28, P3 ;  /* 0x000000ffff1e7224 */ /* 0x000fc600018e061c */
[C---:B------:R-:W-:Y:S02]  /*13a0*/  ISETP.GT.U32.AND P2, PT, R31.reuse, R4, PT ;  /* 0x000000041f00720c */ /* 0x040fe40003f44070 */
[----:B------:R-:W-:Y:S02]  /*13b0*/  ISETP.GT.U32.AND P5, PT, R31, R118, PT ;  /* 0x000000761f00720c */ /* 0x000fe40003fa4070 */
[----:B------:R-:W-:Y:S01]  /*13c0*/  IADD3 R31, P4, R29, 0x11, RZ ;  /* 0x000000111d1f7810 */ /* 0x000fe20007f9e0ff */
[----:B------:R-:W-:Y:S01]  /*13d0*/  FMUL R27, R27, c[0x0][0x188] ;  /* 0x000062001b1b7a20 */ /* 0x000fe20000400000 */
[C---:B------:R-:W-:Y:S02]  /*13e0*/  ISETP.GT.U32.AND.EX P0, PT, R30.reuse, RZ, PT, P0 ;  /* 0x000000ff1e00720c */ /* 0x040fe40003f04100 */
[----:B------:R-:W-:Y:S01]  /*13f0*/  ISETP.GT.U32.AND.EX P6, PT, R30, RZ, PT, P6 ;  /* 0x000000ff1e00720c */ /* 0x000fe20003fc4160 */
[----:B------:R-:W-:Y:S01]  /*1400*/  IMAD.X R30, RZ, RZ, R28, P4 ;  /* 0x000000ffff1e7224 */ /* 0x000fe200020e061c */
[----:B------:R-:W-:-:S02]  /*1410*/  ISETP.GT.U32.AND P3, PT, R31, R4, PT ;  /* 0x000000041f00720c */ /* 0x000fc40003f64070 */
[----:B------:R-:W-:Y:S02]  /*1420*/  IADD3.X R64, RZ, R28, RZ, P1, !PT ;  /* 0x0000001cff407210 */ /* 0x000fe40000ffe4ff */
[----:B------:R-:W-:Y:S01]  /*1430*/  FSEL R25, R25, -INF , !P0 ;  /* 0xff80000019197808 */ /* 0x000fe20004000000 */
[----:B------:R-:W-:Y:S01]  /*1440*/  FMUL R20, R20, c[0x0][0x188] ;  /* 0x0000620014147a20 */ /* 0x000fe20000400000 */
[----:B------:R-:W-:Y:S01]  /*1450*/  ISETP.GT.U32.AND P0, PT, R31, R118, PT ;  /* 0x000000761f00720c */ /* 0x000fe20003f04070 */
[----:B------:R-:W-:Y:S01]  /*1460*/  FMUL R21, R21, c[0x0][0x188] ;  /* 0x0000620015157a20 */ /* 0x000fe20000400000 */
[----:B------:R-:W-:Y:S02]  /*1470*/  FSEL R27, R27, -INF , !P6 ;  /* 0xff8000001b1b7808 */ /* 0x000fe40007000000 */
[----:B------:R-:W-:Y:S02]  /*1480*/  IADD3 R31, P6, R29, 0x18, RZ ;  /* 0x000000181d1f7810 */ /* 0x000fe40007fde0ff */
[----:B------:R-:W-:-:S02]  /*1490*/  ISETP.GT.U32.AND.EX P2, PT, R64, RZ, PT, P2 ;  /* 0x000000ff4000720c */ /* 0x000fc40003f44120 */
[C---:B------:R-:W-:Y:S01]  /*14a0*/  ISETP.GT.U32.AND.EX P3, PT, R30.reuse, RZ, PT, P3 ;  /* 0x000000ff1e00720c */ /* 0x040fe20003f64130 */
[----:B------:R-:W-:Y:S01]  /*14b0*/  FMUL R23, R23, c[0x0][0x188] ;  /* 0x0000620017177a20 */ /* 0x000fe20000400000 */
[----:B------:R-:W-:Y:S01]  /*14c0*/  ISETP.GT.U32.AND.EX P0, PT, R30, RZ, PT, P0 ;  /* 0x000000ff1e00720c */ /* 0x000fe20003f04100 */
[----:B------:R-:W-:Y:S01]  /*14d0*/  IMAD.X R30, RZ, RZ, R28, P6 ;  /* 0x000000ffff1e7224 */ /* 0x000fe200030e061c */
[C---:B------:R-:W-:Y:S01]  /*14e0*/  ISETP.GT.U32.AND P1, PT, R31.reuse, R4, PT ;  /* 0x000000041f00720c */ /* 0x040fe20003f24070 */
[----:B------:R-:W-:Y:S01]  /*14f0*/  FMUL R22, R22, c[0x0][0x188] ;  /* 0x0000620016167a20 */ /* 0x000fe20000400000 */
[----:B------:R-:W-:Y:S02]  /*1500*/  ISETP.GT.U32.AND P4, PT, R31, R118, PT ;  /* 0x000000761f00720c */ /* 0x000fe40003f84070 */
[----:B------:R-:W-:Y:S02]  /*1510*/  FSEL R66, R20, -INF , !P2 ;  /* 0xff80000014427808 */ /* 0x000fe40005000000 */
[----:B------:R-:W-:-:S02]  /*1520*/  FSEL R65, R21, -INF , !P3 ;  /* 0xff80000015417808 */ /* 0x000fc40005800000 */
[C---:B------:R-:W-:Y:S02]  /*1530*/  IADD3 R31, P2, R29.reuse, 0x19, RZ ;  /* 0x000000191d1f7810 */ /* 0x040fe40007f5e0ff */
[----:B------:R-:W-:Y:S02]  /*1540*/  LOP3.LUT R21, R29, 0x21, RZ, 0xfc, !PT ;  /* 0x000000211d157812 */ /* 0x000fe400078efcff */
[----:B------:R-:W-:Y:S01]  /*1550*/  ISETP.GT.U32.AND.EX P5, PT, R64, RZ, PT, P5 ;  /* 0x000000ff4000720c */ /* 0x000fe20003fa4150 */
[----:B------:R-:W-:Y:S01]  /*1560*/  FMUL R56, R56, c[0x0][0x188] ;  /* 0x0000620038387a20 */ /* 0x000fe20000400000 */
[----:B------:R-:W-:Y:S01]  /*1570*/  FSEL R23, R23, -INF , !P0 ;  /* 0xff80000017177808 */ /* 0x000fe20004000000 */
[----:B------:R-:W-:Y:S01]  /*1580*/  FMUL R58, R58, c[0x0][0x188] ;  /* 0x000062003a3a7a20 */ /* 0x000fe20000400000 */
[C---:B------:R-:W-:Y:S01]  /*1590*/  ISETP.GT.U32.AND P0, PT, R21.reuse, R118, PT ;  /* 0x000000761500720c */ /* 0x040fe20003f04070 */
[----:B------:R-:W-:Y:S01]  /*15a0*/  IMAD.X R20, RZ, RZ, R28, P2 ;  /* 0x000000ffff147224 */ /* 0x000fe200010e061c */
[----:B------:R-:W-:-:S02]  /*15b0*/  ISETP.GT.U32.AND P6, PT, R21, R4, PT ;  /* 0x000000041500720c */ /* 0x000fc40003fc4070 */
[----:B------:R-:W-:Y:S02]  /*15c0*/  ISETP.GT.U32.AND.EX P1, PT, R30, RZ, PT, P1 ;  /* 0x000000ff1e00720c */ /* 0x000fe40003f24110 */
[----:B------:R-:W-:Y:S02]  /*15d0*/  FSEL R22, R22, -INF , !P5 ;  /* 0xff80000016167808 */ /* 0x000fe40006800000 */
[----:B------:R-:W-:Y:S02]  /*15e0*/  LOP3.LUT R21, R29, 0x28, RZ, 0xfc, !PT ;  /* 0x000000281d157812 */ /* 0x000fe400078efcff */
[----:B------:R-:W-:Y:S02]  /*15f0*/  ISETP.GT.U32.AND.EX P4, PT, R30, RZ, PT, P4 ;  /* 0x000000ff1e00720c */ /* 0x000fe40003f84140 */
[----:B------:R-:W-:Y:S01]  /*1600*/  ISETP.GT.U32.AND P5, PT, R31, R4, PT ;  /* 0x000000041f00720c */ /* 0x000fe20003fa4070 */
[----:B------:R-:W-:Y:S01]  /*1610*/  FMUL R57, R57, c[0x0][0x188] ;  /* 0x0000620039397a20 */ /* 0x000fe20000400000 */
[----:B------:R-:W-:-:S02]  /*1620*/  FSEL R64, R56, -INF , !P1 ;  /* 0xff80000038407808 */ /* 0x000fc40004800000 */
[C---:B------:R-:W-:Y:S02]  /*1630*/  ISETP.GT.U32.AND P1, PT, R21.reuse, R118, PT ;  /* 0x000000761500720c */ /* 0x040fe40003f24070 */
[----:B------:R-:W-:Y:S02]  /*1640*/  ISETP.GT.U32.AND P2, PT, R21, R4, PT ;  /* 0x000000041500720c */ /* 0x000fe40003f44070 */
[----:B------:R-:W-:Y:S02]  /*1650*/  FSEL R68, R58, -INF , !P4 ;  /* 0xff8000003a447808 */ /* 0x000fe40006000000 */
[----:B------:R-:W-:Y:S02]  /*1660*/  ISETP.GT.U32.AND P3, PT, R31, R118, PT ;  /* 0x000000761f00720c */ /* 0x000fe40003f64070 */
[C---:B------:R-:W-:Y:S02]  /*1670*/  ISETP.GT.U32.AND.EX P5, PT, R20.reuse, RZ, PT, P5 ;  /* 0x000000ff1400720c */ /* 0x040fe40003fa4150 */
[----:B------:R-:W-:Y:S01]  /*1680*/  IADD3 R21, P4, R29, 0x8, RZ ;  /* 0x000000081d157810 */ /* 0x000fe20007f9e0ff */
[----:B------:R-:W-:Y:S01]  /*1690*/  FMUL R59, R59, c[0x0][0x188] ;  /* 0x000062003b3b7a20 */ /* 0x000fe20000400000 */
[----:B------:R-:W-:-:S02]  /*16a0*/  ISETP.GT.U32.AND.EX P3, PT, R20, RZ, PT, P3 ;  /* 0x000000ff1400720c */ /* 0x000fc40003f64130 */
[----:B------:R-:W-:Y:S01]  /*16b0*/  FSEL R67, R57, -INF , !P5 ;  /* 0xff80000039437808 */ /* 0x000fe20006800000 */
[----:B------:R-:W-:Y:S01]  /*16c0*/  IMAD.X R20, RZ, RZ, R28, P4 ;  /* 0x000000ffff147224 */ /* 0x000fe200020e061c */
[----:B------:R-:W-:Y:S02]  /*16d0*/  ISETP.GT.U32.AND P5, PT, R21, R4, PT ;  /* 0x000000041500720c */ /* 0x000fe40003fa4070 */
[----:B------:R-:W-:Y:S01]  /*16e0*/  LOP3.LUT R21, R29, 0x29, RZ, 0xfc, !PT ;  /* 0x000000291d157812 */ /* 0x000fe200078efcff */
[----:B------:R-:W-:Y:S01]  /*16f0*/  FMUL R24, R24, c[0x0][0x188] ;  /* 0x0000620018187a20 */ /* 0x000fe20000400000 */
[----:B------:R-:W-:Y:S01]  /*1700*/  FSEL R69, R59, -INF , !P3 ;  /* 0xff8000003b457808 */ /* 0x000fe20005800000 */
[----:B------:R-:W-:Y:S01]  /*1710*/  FMUL R61, R61, c[0x0][0x188] ;  /* 0x000062003d3d7a20 */ /* 0x000fe20000400000 */
[C---:B------:R-:W-:Y:S02]  /*1720*/  ISETP.GT.U32.AND P3, PT, R21.reuse, R118, PT ;  /* 0x000000761500720c */ /* 0x040fe40003f64070 */
[----:B------:R-:W-:-:S02]  /*1730*/  ISETP.GT.U32.AND P4, PT, R21, R4, PT ;  /* 0x000000041500720c */ /* 0x000fc40003f84070 */
[----:B------:R-:W-:Y:S02]  /*1740*/  ISETP.GT.U32.AND.EX P5, PT, R20, RZ, PT, P5 ;  /* 0x000000ff1400720c */ /* 0x000fe40003fa4150 */
[----:B------:R-:W-:Y:S02]  /*1750*/  ISETP.GT.U32.AND.EX P6, PT, R28, RZ, PT, P6 ;  /* 0x000000ff1c00720c */ /* 0x000fe40003fc4160 */
[----:B------:R-:W-:Y:S01]  /*1760*/  LOP3.LUT R21, R29, 0x30, RZ, 0xfc, !PT ;  /* 0x000000301d157812 */ /* 0x000fe200078efcff */
[----:B------:R-:W-:Y:S01]  /*1770*/  FMUL R63, R63, c[0x0][0x188] ;  /* 0x000062003f3f7a20 */ /* 0x000fe20000400000 */
[----:B------:R-:W-:Y:S02]  /*1780*/  FSEL R24, R24, -INF , !P5 ;  /* 0xff80000018187808 */ /* 0x000fe40006800000 */
[----:B------:R-:W-:Y:S02]  /*1790*/  FSEL R70, R61, -INF , !P6 ;  /* 0xff8000003d467808 */ /* 0x000fe40007000000 */
[----:B------:R-:W-:-:S02]  /*17a0*/  ISETP.GT.U32.AND P5, PT, R21, R118, PT ;  /* 0x000000761500720c */ /* 0x000fc40003fa4070 */
[----:B------:R-:W-:Y:S02]  /*17b0*/  ISETP.GT.U32.AND P6, PT, R21, R4, PT ;  /* 0x000000041500720c */ /* 0x000fe40003fc4070 */
[----:B------:R-:W-:Y:S02]  /*17c0*/  ISETP.GT.U32.AND.EX P0, PT, R28, RZ, PT, P0 ;  /* 0x000000ff1c00720c */ /* 0x000fe40003f04100 */
[----:B------:R-:W-:Y:S01]  /*17d0*/  LOP3.LUT R21, R29, 0x31, RZ, 0xfc, !PT ;  /* 0x000000311d157812 */ /* 0x000fe200078efcff */
[----:B------:R-:W-:Y:S01]  /*17e0*/  FMUL R90, R74, c[0x0][0x188] ;  /* 0x000062004a5a7a20 */ /* 0x000fe20000400000 */
[----:B------:R-:W-:Y:S02]  /*17f0*/  ISETP.GT.U32.AND.EX P1, PT, R28, RZ, PT, P1 ;  /* 0x000000ff1c00720c */ /* 0x000fe40003f24110 */
[----:B------:R-:W-:Y:S02]  /*1800*/  FSEL R74, R63, -INF , !P0 ;  /* 0xff8000003f4a7808 */ /* 0x000fe40004000000 */
[----:B------:R-:W-:Y:S01]  /*1810*/  ISETP.GT.U32.AND P0, PT, R21, R118, PT ;  /* 0x000000761500720c */ /* 0x000fe20003f04070 */
[----:B------:R-:W-:Y:S01]  /*1820*/  FMUL R75, R75, c[0x0][0x188] ;  /* 0x000062004b4b7a20 */ /* 0x000fe20000400000 */
[----:B------:R-:W-:Y:S01]  /*1830*/  FSEL R90, R90, -INF , !P1 ;  /* 0xff8000005a5a7808 */ /* 0x000fe20004800000 */
[----:B------:R-:W-:Y:S01]  /*1840*/  FMUL R79, R79, c[0x0][0x188] ;  /* 0x000062004f4f7a20 */ /* 0x000fe20000400000 */
[----:B------:R-:W-:Y:S01]  /*1850*/  ISETP.GT.U32.AND P1, PT, R21, R4, PT ;  /* 0x000000041500720c */ /* 0x000fe20003f24070 */
[----:B------:R-:W-:Y:S01]  /*1860*/  FMUL R78, R78, c[0x0][0x188] ;  /* 0x000062004e4e7a20 */ /* 0x000fe20000400000 */
[----:B------:R-:W-:-:S02]  /*1870*/  ISETP.GT.U32.AND.EX P3, PT, R28, RZ, PT, P3 ;  /* 0x000000ff1c00720c */ /* 0x000fc40003f64130 */
[C---:B------:R-:W-:Y:S02]  /*1880*/  ISETP.GT.U32.AND.EX P0, PT, R28.reuse, RZ, PT, P0 ;  /* 0x000000ff1c00720c */ /* 0x040fe40003f04100 */
[----:B------:R-:W-:Y:S02]  /*1890*/  LOP3.LUT R21, R29, 0x38, RZ, 0xfc, !PT ;  /* 0x000000381d157812 */ /* 0x000fe400078efcff */
[----:B------:R-:W-:Y:S02]  /*18a0*/  ISETP.GT.U32.AND.EX P5, PT, R28, RZ, PT, P5 ;  /* 0x000000ff1c00720c */ /* 0x000fe40003fa4150 */
[----:B------:R-:W-:Y:S02]  /*18b0*/  FSEL R75, R75, -INF , !P3 ;  /* 0xff8000004b4b7808 */ /* 0x000fe40005800000 */
[----:B------:R-:W-:Y:S02]  /*18c0*/  FSEL R79, R79, -INF , !P0 ;  /* 0xff8000004f4f7808 */ /* 0x000fe40004000000 */
[----:B------:R-:W-:-:S02]  /*18d0*/  ISETP.GT.U32.AND P3, PT, R21, R118, PT ;  /* 0x000000761500720c */ /* 0x000fc40003f64070 */
[----:B------:R-:W-:Y:S02]  /*18e0*/  FSEL R78, R78, -INF , !P5 ;  /* 0xff8000004e4e7808 */ /* 0x000fe40006800000 */
[-C--:B------:R-:W-:Y:S02]  /*18f0*/  ISETP.GT.U32.AND P0, PT, R29, R4.reuse, PT ;  /* 0x000000041d00720c */ /* 0x080fe40003f04070 */
[----:B------:R-:W-:Y:S01]  /*1900*/  ISETP.GT.U32.AND P5, PT, R21, R4, PT ;  /* 0x000000041500720c */ /* 0x000fe20003fa4070 */
[----:B------:R-:W-:Y:S01]  /*1910*/  FMUL R21, R26, c[0x0][0x188] ;  /* 0x000062001a157a20 */ /* 0x000fe20000400000 */
[----:B------:R-:W-:Y:S01]  /*1920*/  ISETP.GT.U32.AND.EX P3, PT, R28, RZ, PT, P3 ;  /* 0x000000ff1c00720c */ /* 0x000fe20003f64130 */
[----:B------:R-:W-:Y:S01]  /*1930*/  FMUL R38, R38, c[0x0][0x188] ;  /* 0x0000620026267a20 */ /* 0x000fe20000400000 */
[----:B------:R-:W-:Y:S01]  /*1940*/  ISETP.GT.U32.AND.EX P0, PT, R28, RZ, PT, P0 ;  /* 0x000000ff1c00720c */ /* 0x000fe20003f04100 */
[----:B------:R-:W-:-:S03]  /*1950*/  FMUL R26, R32, c[0x0][0x188] ;  /* 0x00006200201a7a20 */ /* 0x000fc60000400000 */
[----:B------:R-:W-:Y:S02]  /*1960*/  FSEL R92, R38, -INF , !P3 ;  /* 0xff800000265c7808 */ /* 0x000fe40005800000 */
[----:B------:R-:W-:Y:S02]  /*1970*/  FSEL R26, R26, -INF , !P0 ;  /* 0xff8000001a1a7808 */ /* 0x000fe40004000000 */
[----:B------:R-:W-:Y:S02]  /*1980*/  FSEL R21, R21, -INF , !P0 ;  /* 0xff80000015157808 */ /* 0x000fe40004000000 */
[CC--:B------:R-:W-:Y:S02]  /*1990*/  ISETP.GT.U32.AND P3, PT, R29.reuse, R118.reuse, PT ;  /* 0x000000761d00720c */ /* 0x0c0fe40003f64070 */
[----:B------:R-:W-:Y:S01]  /*19a0*/  ISETP.GE.U32.AND P0, PT, R29, R118, PT ;  /* 0x000000761d00720c */ /* 0x000fe20003f06070 */
[----:B------:R-:W-:Y:S01]  /*19b0*/  FMUL R31, R34, c[0x0][0x188] ;  /* 0x00006200221f7a20 */ /* 0x000fe20000400000 */
[C---:B------:R-:W-:Y:S01]  /*19c0*/  ISETP.GT.U32.AND.EX P3, PT, R28.reuse, RZ, PT, P3 ;  /* 0x000000ff1c00720c */ /* 0x040fe20003f64130 */
[----:B------:R-:W-:Y:S01]  /*19d0*/  FMUL R32, R35, c[0x0][0x188] ;  /* 0x0000620023207a20 */ /* 0x000fe20000400000 */
[----:B------:R-:W-:-:S02]  /*19e0*/  ISETP.GE.U32.AND.EX P0, PT, R28, RZ, PT, P0 ;  /* 0x000000ff1c00720c */ /* 0x000fc40003f06100 */
[----:B------:R-:W-:Y:S02]  /*19f0*/  FSEL R31, R31, -INF , !P3 ;  /* 0xff8000001f1f7808 */ /* 0x000fe40005800000 */
[----:B------:R-:W-:Y:S02]  /*1a00*/  FSEL R32, R32, -INF , !P0 ;  /* 0xff80000020207808 */ /* 0x000fe40004000000 */
[----:B------:R-:W-:Y:S01]  /*1a10*/  ISETP.GE.U32.AND P3, PT, R29, R4, PT ;  /* 0x000000041d00720c */ /* 0x000fe20003f66070 */
[----:B------:R-:W-:Y:S01]  /*1a20*/  FMUL R30, R33, c[0x0][0x188] ;  /* 0x00006200211e7a20 */ /* 0x000fe20000400000 */
[----:B------:R-:W-:Y:S02]  /*1a30*/  FMNMX R20, R31, R32, !PT ;  /* 0x000000201f147209 */ /* 0x000fe40007800000 */
[----:B------:R-:W-:Y:S02]  /*1a40*/  ISETP.GE.U32.AND.EX P3, PT, R28, RZ, PT, P3 ;  /* 0x000000ff1c00720c */ /* 0x000fe40003f66130 */
[----:B------:R-:W-:-:S02]  /*1a50*/  LOP3.LUT R33, R29, 0x39, RZ, 0xfc, !PT ;  /* 0x000000391d217812 */ /* 0x000fc400078efcff */
[----:B------:R-:W-:Y:S02]  /*1a60*/  FMNMX R20, R21, R20, !PT ;  /* 0x0000001415147209 */ /* 0x000fe40007800000 */
[----:B------:R-:W-:Y:S02]  /*1a70*/  FSEL R30, R30, -INF , !P3 ;  /* 0xff8000001e1e7808 */ /* 0x000fe40005800000 */
[C---:B------:R-:W-:Y:S02]  /*1a80*/  ISETP.GT.U32.AND P0, PT, R33.reuse, R118, PT ;  /* 0x000000762100720c */ /* 0x040fe40003f04070 */
[----:B------:R-:W-:Y:S02]  /*1a90*/  ISETP.GT.U32.AND P3, PT, R33, R4, PT ;  /* 0x000000042100720c */ /* 0x000fe40003f64070 */
[----:B------:R-:W-:Y:S01]  /*1aa0*/  FMNMX R33, R27, R20, !PT ;  /* 0x000000141b217209 */ /* 0x000fe20007800000 */
[----:B------:R-:W-:Y:S01]  /*1ab0*/  FMUL R39, R39, c[0x0][0x188] ;  /* 0x0000620027277a20 */ /* 0x000fe20000400000 */
[----:B------:R-:W-:-:S02]  /*1ac0*/  ISETP.GT.U32.AND.EX P0, PT, R28, RZ, PT, P0 ;  /* 0x000000ff1c00720c */ /* 0x000fc40003f04100 */
[----:B------:R-:W-:Y:S02]  /*1ad0*/  LOP3.LUT R35, R29, 0x20, RZ, 0xfc, !PT ;  /* 0x000000201d237812 */ /* 0x000fe400078efcff */
[----:B------:R-:W-:Y:S02]  /*1ae0*/  FMNMX R20, R22, R33, !PT ;  /* 0x0000002116147209 */ /* 0x000fe40007800000 */
[----:B------:R-:W-:Y:S02]  /*1af0*/  FSEL R93, R39, -INF , !P0 ;  /* 0xff800000275d7808 */ /* 0x000fe40004000000 */
[----:B------:R-:W-:Y:S02]  /*1b00*/  ISETP.GT.U32.AND P0, PT, R35, R118, PT ;  /* 0x000000762300720c */ /* 0x000fe40003f04070 */
[----:B------:R-:W-:Y:S01]  /*1b10*/  FMNMX R29, R23, R20, !PT ;  /* 0x00000014171d7209 */ /* 0x000fe20007800000 */
[----:B------:R-:W-:Y:S01]  /*1b20*/  FMUL R62, R62, c[0x0][0x188] ;  /* 0x000062003e3e7a20 */ /* 0x000fe20000400000 */
[----:B------:R-:W-:-:S02]  /*1b30*/  ISETP.GT.U32.AND.EX P0, PT, R28, RZ, PT, P0 ;  /* 0x000000ff1c00720c */ /* 0x000fc40003f04100 */
[----:B------:R-:W-:Y:S02]  /*1b40*/  FMNMX R20, R68, R29, !PT ;  /* 0x0000001d44147209 */ /* 0x000fe40007800000 */
[----:B------:R-:W-:Y:S02]  /*1b50*/  FSEL R94, R62, -INF , !P0 ;  /* 0xff8000003e5e7808 */ /* 0x000fe40004000000 */
[----:B------:R-:W-:Y:S02]  /*1b60*/  FMNMX R33, R69, R20, !PT ;  /* 0x0000001445217209 */ /* 0x000fe40007800000 */
[----:B------:R-:W-:Y:S02]  /*1b70*/  FMNMX R29, R26, R30, !PT ;  /* 0x0000001e1a1d7209 */ /* 0x000fe40007800000 */
[----:B------:R-:W-:Y:S02]  /*1b80*/  FMNMX R33, R94, R33, !PT ;  /* 0x000000215e217209 */ /* 0x000fe40007800000 */
[----:B------:R-:W-:-:S02]  /*1b90*/  FMNMX R20, R24, R29, !PT ;  /* 0x0000001d18147209 */ /* 0x000fc40007800000 */
[----:B------:R-:W-:Y:S02]  /*1ba0*/  FMNMX R33, R74, R33, !PT ;  /* 0x000000214a217209 */ /* 0x000fe40007800000 */
[----:B------:R-:W-:Y:S02]  /*1bb0*/  FMNMX R29, R25, R20, !PT ;  /* 0x00000014191d7209 */ /* 0x000fe40007800000 */
[----:B------:R-:W-:Y:S02]  /*1bc0*/  FMNMX R34, R90, R33, !PT ;  /* 0x000000215a227209 */ /* 0x000fe40007800000 */
[----:B------:R-:W-:Y:S02]  /*1bd0*/  FMNMX R20, R66, R29, !PT ;  /* 0x0000001d42147209 */ /* 0x000fe40007800000 */
[----:B------:R-:W-:Y:S02]  /*1be0*/  ISETP.GT.U32.AND P0, PT, R35, R4, PT ;  /* 0x000000042300720c */ /* 0x000fe40003f04070 */
[----:B------:R-:W-:-:S02]  /*1bf0*/  FMNMX R33, R75, R34, !PT ;  /* 0x000000224b217209 */ /* 0x000fc40007800000 */
[----:B------:R-:W-:Y:S01]  /*1c00*/  FMNMX R29, R65, R20, !PT ;  /* 0x00000014411d7209 */ /* 0x000fe20007800000 */
[----:B------:R-:W-:Y:S01]  /*1c10*/  FMUL R60, R60, c[0x0][0x188] ;  /* 0x000062003c3c7a20 */ /* 0x000fe20000400000 */
[C---:B------:R-:W-:Y:S02]  /*1c20*/  ISETP.GT.U32.AND.EX P2, PT, R28.reuse, RZ, PT, P2 ;  /* 0x000000ff1c00720c */ /* 0x040fe40003f44120 */
[C---:B------:R-:W-:Y:S02]  /*1c30*/  ISETP.GT.U32.AND.EX P4, PT, R28.reuse, RZ, PT, P4 ;  /* 0x000000ff1c00720c */ /* 0x040fe40003f84140 */
[C---:B------:R-:W-:Y:S02]  /*1c40*/  ISETP.GT.U32.AND.EX P6, PT, R28.reuse, RZ, PT, P6 ;  /* 0x000000ff1c00720c */ /* 0x040fe40003fc4160 */
[C---:B------:R-:W-:Y:S02]  /*1c50*/  ISETP.GT.U32.AND.EX P1, PT, R28.reuse, RZ, PT, P1 ;  /* 0x000000ff1c00720c */ /* 0x040fe40003f24110 */
[----:B------:R-:W-:-:S02]  /*1c60*/  ISETP.GT.U32.AND.EX P5, PT, R28, RZ, PT, P5 ;  /* 0x000000ff1c00720c */ /* 0x000fc40003fa4150 */
[C---:B------:R-:W-:Y:S02]  /*1c70*/  ISETP.GT.U32.AND.EX P3, PT, R28.reuse, RZ, PT, P3 ;  /* 0x000000ff1c00720c */ /* 0x040fe40003f64130 */
[----:B------:R-:W-:Y:S02]  /*1c80*/  ISETP.GT.U32.AND.EX P0, PT, R28, RZ, PT, P0 ;  /* 0x000000ff1c00720c */ /* 0x000fe40003f04100 */
[----:B------:R-:W-:Y:S02]  /*1c90*/  FMNMX R28, R78, R33, !PT ;  /* 0x000000214e1c7209 */ /* 0x000fe40007800000 */
[----:B------:R-:W-:Y:S02]  /*1ca0*/  FMNMX R20, R64, R29, !PT ;  /* 0x0000001d40147209 */ /* 0x000fe40007800000 */
[----:B------:R-:W-:Y:S02]  /*1cb0*/  FMNMX R29, R79, R28, !PT ;  /* 0x0000001c4f1d7209 */ /* 0x000fe40007800000 */
[----:B------:R-:W-:-:S02]  /*1cc0*/  FSEL R91, R60, -INF , !P0 ;  /* 0xff8000003c5b7808 */ /* 0x000fc40004000000 */
[----:B------:R-:W-:Y:S01]  /*1cd0*/  FMNMX R20, R67, R20, !PT ;  /* 0x0000001443147209 */ /* 0x000fe20007800000 */
[----:B------:R-:W-:Y:S01]  /*1ce0*/  FMUL R72, R72, c[0x0][0x188] ;  /* 0x0000620048487a20 */ /* 0x000fe20000400000 */
[----:B------:R-:W-:Y:S02]  /*1cf0*/  FMNMX R28, R92, R29, !PT ;  /* 0x0000001d5c1c7209 */ /* 0x000fe40007800000 */
[----:B------:R-:W-:Y:S01]  /*1d00*/  FMNMX R29, R91, R20, !PT ;  /* 0x000000145b1d7209 */ /* 0x000fe20007800000 */
[----:B------:R-:W-:Y:S01]  /*1d10*/  FMUL R71, R73, c[0x0][0x188] ;  /* 0x0000620049477a20 */ /* 0x000fe20000400000 */
[----:B------:R-:W-:Y:S02]  /*1d20*/  FMNMX R20, R93, R28, !PT ;  /* 0x0000001c5d147209 */ /* 0x000fe40007800000 */
[----:B------:R-:W-:Y:S02]  /*1d30*/  FSEL R72, R72, -INF , !P2 ;  /* 0xff80000048487808 */ /* 0x000fe40005000000 */
[----:B------:R-:W-:Y:S01]  /*1d40*/  FMNMX R33, R70, R29, !PT ;  /* 0x0000001d46217209 */ /* 0x000fe20007800000 */
[----:B------:R-:W-:Y:S01]  /*1d50*/  FMUL R63, R76, c[0x0][0x188] ;  /* 0x000062004c3f7a20 */ /* 0x000fe20000400000 */
[----:B------:R-:W0:Y:S01]  /*1d60*/  SHFL.BFLY PT, R29, R20, 0x2, 0x1f ;  /* 0x0c401f00141d7f89 */ /* 0x000e2200000e0000 */
[----:B------:R-:W-:-:S02]  /*1d70*/  FSEL R71, R71, -INF , !P4 ;  /* 0xff80000047477808 */ /* 0x000fc40006000000 */
[----:B------:R-:W-:Y:S01]  /*1d80*/  FMNMX R28, R72, R33, !PT ;  /* 0x00000021481c7209 */ /* 0x000fe20007800000 */
[----:B------:R-:W-:Y:S01]  /*1d90*/  FMUL R62, R77, c[0x0][0x188] ;  /* 0x000062004d3e7a20 */ /* 0x000fe20000400000 */
[----:B------:R-:W-:Y:S02]  /*1da0*/  FSEL R63, R63, -INF , !P6 ;  /* 0xff8000003f3f7808 */ /* 0x000fe40007000000 */
[----:B------:R-:W-:Y:S01]  /*1db0*/  FMNMX R28, R71, R28, !PT ;  /* 0x0000001c471c7209 */ /* 0x000fe20007800000 */
[----:B------:R-:W-:Y:S01]  /*1dc0*/  FMUL R36, R36, c[0x0][0x188] ;  /* 0x0000620024247a20 */ /* 0x000fe20000400000 */
[----:B------:R-:W-:Y:S02]  /*1dd0*/  FSEL R62, R62, -INF , !P1 ;  /* 0xff8000003e3e7808 */ /* 0x000fe40004800000 */
[----:B------:R-:W-:Y:S01]  /*1de0*/  FMNMX R33, R63, R28, !PT ;  /* 0x0000001c3f217209 */ /* 0x000fe20007800000 */
[----:B------:R-:W-:Y:S01]  /*1df0*/  FMUL R37, R37, c[0x0][0x188] ;  /* 0x0000620025257a20 */ /* 0x000fe20000400000 */
[----:B------:R-:W-:-:S02]  /*1e00*/  FSEL R61, R36, -INF , !P5 ;  /* 0xff800000243d7808 */ /* 0x000fc40006800000 */
[----:B------:R-:W-:Y:S02]  /*1e10*/  FMNMX R28, R62, R33, !PT ;  /* 0x000000213e1c7209 */ /* 0x000fe40007800000 */
[----:B------:R-:W-:Y:S02]  /*1e20*/  FSEL R60, R37, -INF , !P3 ;  /* 0xff800000253c7808 */ /* 0x000fe40005800000 */
[----:B------:R-:W-:-:S04]  /*1e30*/  FMNMX R33, R61, R28, !PT ;  /* 0x0000001c3d217209 */ /* 0x000fc80007800000 */
[----:B------:R-:W-:Y:S02]  /*1e40*/  FMNMX R33, R60, R33, !PT ;  /* 0x000000213c217209 */ /* 0x000fe40007800000 */
[----:B0-----:R-:W-:-:S03]  /*1e50*/  FMNMX R34, R20, R29, !PT ;  /* 0x0000001d14227209 */ /* 0x001fc60007800000 */
[----:B------:R-:W0:Y:S04]  /*1e60*/  SHFL.BFLY PT, R28, R33, 0x2, 0x1f ;  /* 0x0c401f00211c7f89 */ /* 0x000e2800000e0000 */
[----:B------:R-:W1:Y:S01]  /*1e70*/  SHFL.BFLY PT, R29, R34, 0x1, 0x1f ;  /* 0x0c201f00221d7f89 */ /* 0x000e6200000e0000 */
[----:B0-----:R-:W-:Y:S02]  /*1e80*/  FMNMX R28, R33, R28, !PT ;  /* 0x0000001c211c7209 */ /* 0x001fe40007800000 */
[----:B-1----:R-:W-:-:S03]  /*1e90*/  FMNMX R20, R34, R29, !PT ;  /* 0x0000001d22147209 */ /* 0x002fc60007800000 */
[----:B------:R-:W0:Y:S01]  /*1ea0*/  SHFL.BFLY PT, R29, R28, 0x1, 0x1f ;  /* 0x0c201f001c1d7f89 */ /* 0x000e2200000e0000 */
[----:B------:R-:W-:-:S03]  /*1eb0*/  FMNMX R20, R20, R11, !PT ;  /* 0x0000000b14147209 */ /* 0x000fc60007800000 */
[----:B----4-:R-:W-:Y:S04]  /*1ec0*/  STS.U16 [R6+0x2000], R83 ;  /* 0x0020005306007388 */ /* 0x010fe80000000400 */
[----:B-----5:R1:W-:Y:S04]  /*1ed0*/  STS.U16 [R6+0x2400], R86 ;  /* 0x0024005606007388 */ /* 0x0203e80000000400 */
[----:B--2---:R2:W-:Y:S04]  /*1ee0*/  STS.U16 [R6+0x2800], R84 ;  /* 0x0028005406007388 */ /* 0x0045e80000000400 */
[----:B------:R-:W-:Y:S01]  /*1ef0*/  STS.U16 [R6+0x2c00], R89 ;  /* 0x002c005906007388 */ /* 0x000fe20000000400 */
[----:B------:R-:W-:-:S03]  /*1f00*/  FADD R21, R21, -R20 ;  /* 0x8000001415157221 */ /* 0x000fc60000000000 */
[----:B------:R4:W-:Y:S04]  /*1f10*/  STS.U16 [R121+0x2200], R82 ;  /* 0x0022005279007388 */ /* 0x0009e80000000400 */
[----:B---3--:R3:W-:Y:S04]  /*1f20*/  STS.U16 [R121+0x2600], R85 ;  /* 0x0026005579007388 */ /* 0x0087e80000000400 */
[----:B------:R-:W-:Y:S04]  /*1f30*/  STS.U16 [R121+0x2a00], R88 ;  /* 0x002a005879007388 */ /* 0x000fe80000000400 */
[----:B------:R-:W-:Y:S01]  /*1f40*/  STS.U16 [R121+0x2e00], R87 ;  /* 0x002e005779007388 */ /* 0x000fe20000000400 */
[----:B------:R-:W-:Y:S01]  /*1f50*/  FMUL R73, R21, 1.4426950216293334961 ;  /* 0x3fb8aa3b15497820 */ /* 0x000fe20000400000 */
[----:B0-----:R-:W-:Y:S01]  /*1f60*/  FMNMX R21, R28, R29, !PT ;  /* 0x0000001d1c157209 */ /* 0x001fe20007800000 */
[----:B------:R-:W-:-:S03]  /*1f70*/  FADD R27, R27, -R20 ;  /* 0x800000141b1b7221 */ /* 0x000fc60000000000 */
[----:B------:R-:W-:Y:S01]  /*1f80*/  FMNMX R21, R21, R10, !PT ;  /* 0x0000000a15157209 */ /* 0x000fe20007800000 */
[----:B------:R-:W-:Y:S02]  /*1f90*/  FADD R32, R32, -R20 ;  /* 0x8000001420207221 */ /* 0x000fe40000000000 */
[----:B------:R-:W-:Y:S02]  /*1fa0*/  FMUL R27, R27, 1.4426950216293334961 ;  /* 0x3fb8aa3b1b1b7820 */ /* 0x000fe40000400000 */
[--C-:B------:R-:W-:Y:S02]  /*1fb0*/  FADD R26, R26, -R21.reuse ;  /* 0x800000151a1a7221 */ /* 0x100fe40000000000 */
[----:B------:R-:W-:Y:S01]  /*1fc0*/  FADD R30, R30, -R21 ;  /* 0x800000151e1e7221 */ /* 0x000fe20000000000 */
[----:B------:R0:W-:Y:S01]  /*1fd0*/  MUFU.EX2 R76, R27 ;  /* 0x0000001b004c7308 */ /* 0x0001e20000000800 */
[----:B------:R-:W-:Y:S02]  /*1fe0*/  FMUL R32, R32, 1.4426950216293334961 ;  /* 0x3fb8aa3b20207820 */ /* 0x000fe40000400000 */
[----:B------:R-:W-:-:S02]  /*1ff0*/  FMUL R26, R26, 1.4426950216293334961 ;  /* 0x3fb8aa3b1a1a7820 */ /* 0x000fc40000400000 */
[--C-:B------:R-:W-:Y:S02]  /*2000*/  FADD R24, R24, -R21.reuse ;  /* 0x8000001518187221 */ /* 0x100fe40000000000 */
[----:B------:R-:W-:Y:S02]  /*2010*/  FADD R25, R25, -R21 ;  /* 0x8000001519197221 */ /* 0x000fe40000000000 */
[----:B0-----:R-:W-:Y:S02]  /*2020*/  FMUL R27, R30, 1.4426950216293334961 ;  /* 0x3fb8aa3b1e1b7820 */ /* 0x001fe40000400000 */
[----:B------:R-:W-:Y:S02]  /*2030*/  FADD R31, R31, -R20 ;  /* 0x800000141f1f7221 */ /* 0x000fe40000000000 */
[----:B------:R-:W-:Y:S02]  /*2040*/  FADD R11, -R20, R11 ;  /* 0x0000000b140b7221 */ /* 0x000fe40000000100 */
[----:B------:R-:W-:Y:S01]  /*2050*/  FADD R10, -R21, R10 ;  /* 0x0000000a150a7221 */ /* 0x000fe20000000100 */
[----:B------:R0:W-:Y:S01]  /*2060*/  MUFU.EX2 R77, R32 ;  /* 0x00000020004d7308 */ /* 0x0001e20000000800 */
[----:B------:R-:W-:Y:S01]  /*2070*/  BAR.SYNC.DEFER_BLOCKING 0x0 ;  /* 0x0000000000007b1d */ /* 0x000fe20000010000 */
[----:B------:R-:W-:-:S02]  /*2080*/  FMUL R31, R31, 1.4426950216293334961 ;  /* 0x3fb8aa3b1f1f7820 */ /* 0x000fc40000400000 */
[----:B------:R-:W-:Y:S02]  /*2090*/  FMUL R11, R11, 1.4426950216293334961 ;  /* 0x3fb8aa3b0b0b7820 */ /* 0x000fe40000400000 */
[----:B------:R-:W-:Y:S02]  /*20a0*/  FMUL R10, R10, 1.4426950216293334961 ;  /* 0x3fb8aa3b0a0a7820 */ /* 0x000fe40000400000 */
[----:B-1----:R-:W-:Y:S01]  /*20b0*/  MUFU.EX2 R86, R26 ;  /* 0x0000001a00567308 */ /* 0x002fe20000000800 */
[----:B--2---:R-:W-:Y:S02]  /*20c0*/  FMUL R84, R24, 1.4426950216293334961 ;  /* 0x3fb8aa3b18547820 */ /* 0x004fe40000400000 */
[----:B----4-:R-:W-:-:S05]  /*20d0*/  FMUL R82, R25, 1.4426950216293334961 ;  /* 0x3fb8aa3b19527820 */ /* 0x010fca0000400000 */
[----:B---3--:R1:W-:Y:S01]  /*20e0*/  MUFU.EX2 R85, R27 ;  /* 0x0000001b00557308 */ /* 0x0083e20000000800 */
[----:B0-----:R-:W0:Y:S04]  /*20f0*/  LDSM.16.M88.4 R32, [R7+0x2000] ;  /* 0x002000000720783b */ /* 0x001e280000000200 */
[----:B-1----:R-:W1:Y:S03]  /*2100*/  LDSM.16.M88.4 R24, [R7+0x2800] ;  /* 0x002800000718783b */ /* 0x002e660000000200 */
[----:B------:R2:W-:Y:S08]  /*2110*/  MUFU.EX2 R95, R31 ;  /* 0x0000001f005f7308 */ /* 0x0005f00000000800 */
[----:B------:R-:W3:Y:S01]  /*2120*/  MUFU.EX2 R11, R11 ;  /* 0x0000000b000b7308 */ /* 0x000ee20000000800 */
[----:B--2---:R-:W2:Y:S07]  /*2130*/  LDSM.16.M88.4 R28, [R7+0x2400] ;  /* 0x00240000071c783b */ /* 0x004eae0000000200 */
[----:B------:R-:W4:Y:S08]  /*2140*/  MUFU.EX2 R10, R10 ;  /* 0x0000000a000a7308 */ /* 0x000f300000000800 */
[----:B------:R-:W5:Y:S01]  /*2150*/  MUFU.EX2 R73, R73 ;  /* 0x0000004900497308 */ /* 0x000f620000000800 */
[----:B---3--:R-:W-:-:S07]  /*2160*/  FMUL R38, R11, R42 ;  /* 0x0000002a0b267220 */ /* 0x008fce0000400000 */
[----:B------:R-:W-:Y:S01]  /*2170*/  MUFU.EX2 R84, R84 ;  /* 0x0000005400547308 */ /* 0x000fe20000000800 */
[----:B------:R-:W-:-:S07]  /*2180*/  FMUL R39, R11, R43 ;  /* 0x0000002b0b277220 */ /* 0x000fce0000400000 */
[----:B------:R-:W3:Y:S01]  /*2190*/  MUFU.EX2 R82, R82 ;  /* 0x0000005200527308 */ /* 0x000ee20000000800 */
[C---:B----4-:R-:W-:Y:S02]  /*21a0*/  FMUL R36, R10.reuse, R40 ;  /* 0x000000280a247220 */ /* 0x050fe40000400000 */
[----:B------:R-:W-:Y:S02]  /*21b0*/  FMUL R37, R10, R41 ;  /* 0x000000290a257220 */ /* 0x000fe40000400000 */
[----:B------:R-:W4:Y:S01]  /*21c0*/  LDSM.16.M88.4 R40, [R7+0x2c00] ;  /* 0x002c00000728783b */ /* 0x000f220000000200 */
[C---:B------:R-:W-:Y:S02]  /*21d0*/  FMUL R58, R11.reuse, R54 ;  /* 0x000000360b3a7220 */ /* 0x040fe40000400000 */
[----:B------:R-:W-:Y:S01]  /*21e0*/  FMUL R59, R11, R55 ;  /* 0x000000370b3b7220 */ /* 0x000fe20000400000 */
[----:B-----5:R-:W-:Y:S01]  /*21f0*/  F2FP.PACK_AB R55, R76, R73 ;  /* 0x000000494c37723e */ /* 0x020fe200000000ff */
[C---:B------:R-:W-:Y:S01]  /*2200*/  FMUL R56, R10.reuse, R52 ;  /* 0x000000340a387220 */ /* 0x040fe20000400000 */
[----:B------:R-:W-:Y:S01]  /*2210*/  F2FP.PACK_AB R52, R85, R86 ;  /* 0x000000565534723e */ /* 0x000fe200000000ff */
[----:B------:R-:W-:Y:S01]  /*2220*/  FMUL R57, R10, R53 ;  /* 0x000000350a397220 */ /* 0x000fe20000400000 */
[----:B------:R-:W-:Y:S01]  /*2230*/  F2FP.PACK_AB R53, R77, R95 ;  /* 0x0000005f4d35723e */ /* 0x000fe200000000ff */
[C---:B------:R-:W-:Y:S01]  /*2240*/  FMUL R50, R11.reuse, R50 ;  /* 0x000000320b327220 */ /* 0x040fe20000400000 */
[----:B---3--:R-:W-:Y:S01]  /*2250*/  F2FP.PACK_AB R54, R82, R84 ;  /* 0x000000545236723e */ /* 0x008fe200000000ff */
[----:B------:R-:W-:-:S02]  /*2260*/  FMUL R51, R11, R51 ;  /* 0x000000330b337220 */ /* 0x000fc40000400000 */
[C---:B------:R-:W-:Y:S02]  /*2270*/  FMUL R48, R10.reuse, R48 ;  /* 0x000000300a307220 */ /* 0x040fe40000400000 */
[----:B------:R-:W-:Y:S02]  /*2280*/  FMUL R49, R10, R49 ;  /* 0x000000310a317220 */ /* 0x000fe40000400000 */
[--C-:B------:R-:W-:Y:S02]  /*2290*/  FADD R66, R66, -R21.reuse ;  /* 0x8000001542427221 */ /* 0x100fe40000000000 */
[----:B------:R-:W-:Y:S01]  /*22a0*/  FADD R65, R65, -R21 ;  /* 0x8000001541417221 */ /* 0x000fe20000000000 */
[----:B0-----:R-:W-:Y:S01]  /*22b0*/  HMMA.16816.F32 R56, R52, R32, R56 ;  /* 0x000000203438723c */ /* 0x001fe20000001838 */
[--C-:B------:R-:W-:Y:S02]  /*22c0*/  FADD R68, R68, -R20.reuse ;  /* 0x8000001444447221 */ /* 0x100fe40000000000 */
[----:B------:R-:W-:-:S02]  /*22d0*/  FADD R69, R69, -R20 ;  /* 0x8000001445457221 */ /* 0x000fc40000000000 */
[--C-:B------:R-:W-:Y:S02]  /*22e0*/  FADD R64, R64, -R21.reuse ;  /* 0x8000001540407221 */ /* 0x100fe40000000000 */
[----:B------:R-:W-:Y:S02]  /*22f0*/  FADD R67, R67, -R21 ;  /* 0x8000001543437221 */ /* 0x000fe40000000000 */
[--C-:B------:R-:W-:Y:S01]  /*2300*/  FADD R22, R22, -R20.reuse ;  /* 0x8000001416167221 */ /* 0x100fe20000000000 */
[----:B-1----:R-:W-:Y:S01]  /*2310*/  HMMA.16816.F32 R48, R52, R24, R48 ;  /* 0x000000183430723c */ /* 0x002fe20000001830 */
[----:B------:R-:W-:Y:S02]  /*2320*/  FADD R23, R23, -R20 ;  /* 0x8000001417177221 */ /* 0x000fe40000000000 */
[----:B------:R-:W-:Y:S02]  /*2330*/  FMUL R32, R66, 1.4426950216293334961 ;  /* 0x3fb8aa3b42207820 */ /* 0x000fe40000400000 */
[----:B------:R-:W-:-:S02]  /*2340*/  FMUL R66, R65, 1.4426950216293334961 ;  /* 0x3fb8aa3b41427820 */ /* 0x000fc40000400000 */
[----:B------:R-:W-:Y:S02]  /*2350*/  FMUL R25, R68, 1.4426950216293334961 ;  /* 0x3fb8aa3b44197820 */ /* 0x000fe40000400000 */
[----:B------:R-:W-:Y:S02]  /*2360*/  FMUL R24, R69, 1.4426950216293334961 ;  /* 0x3fb8aa3b45187820 */ /* 0x000fe40000400000 */
[----:B------:R-:W-:Y:S02]  /*2370*/  FMUL R64, R64, 1.4426950216293334961 ;  /* 0x3fb8aa3b40407820 */ /* 0x000fe40000400000 */
[----:B------:R-:W-:Y:S02]  /*2380*/  FMUL R65, R67, 1.4426950216293334961 ;  /* 0x3fb8aa3b43417820 */ /* 0x000fe40000400000 */
[----:B------:R-:W-:Y:S02]  /*2390*/  FMUL R22, R22, 1.4426950216293334961 ;  /* 0x3fb8aa3b16167820 */ /* 0x000fe40000400000 */
[----:B------:R-:W-:Y:S01]  /*23a0*/  FMUL R23, R23, 1.4426950216293334961 ;  /* 0x3fb8aa3b17177820 */ /* 0x000fe20000400000 */
[----:B--2---:R-:W-:Y:S01]  /*23b0*/  HMMA.16816.F32 R36, R52, R28, R36 ;  /* 0x0000001c3424723c */ /* 0x004fe20000001824 */
[----:B------:R0:W1:Y:S01]  /*23c0*/  MUFU.EX2 R28, R22 ;  /* 0x00000016001c7308 */ /* 0x0000620000000800 */
[----:B------:R-:W-:-:S02]  /*23d0*/  FADD R88, R95, R77 ;  /* 0x0000004d5f587221 */ /* 0x000fc40000000000 */
[----:B------:R-:W-:-:S05]  /*23e0*/  FADD R33, R86, R85 ;  /* 0x0000005556217221 */ /* 0x000fca0000000000 */
[----:B------:R-:W-:Y:S01]  /*23f0*/  MUFU.EX2 R29, R23 ;  /* 0x00000017001d7308 */ /* 0x000fe20000000800 */
[----:B------:R-:W-:-:S07]  /*2400*/  FADD R73, R73, R88 ;  /* 0x0000005849497221 */ /* 0x000fce0000000000 */
[----:B------:R-:W-:Y:S01]  /*2410*/  MUFU.EX2 R25, R25 ;  /* 0x0000001900197308 */ /* 0x000fe20000000800 */
[----:B------:R-:W-:-:S07]  /*2420*/  FADD R94, R94, -R20 ;  /* 0x800000145e5e7221 */ /* 0x000fce0000000000 */
[----:B------:R-:W-:Y:S01]  /*2430*/  MUFU.EX2 R24, R24 ;  /* 0x0000001800187308 */ /* 0x000fe20000000800 */
[----:B------:R-:W-:-:S07]  /*2440*/  FADD R67, R70, -R21 ;  /* 0x8000001546437221 */ /* 0x000fce0000000000 */
[----:B------:R-:W-:Y:S08]  /*2450*/  MUFU.EX2 R32, R32 ;  /* 0x0000002000207308 */ /* 0x000ff00000000800 */
[----:B------:R-:W2:Y:S08]  /*2460*/  MUFU.EX2 R66, R66 ;  /* 0x0000004200427308 */ /* 0x000eb00000000800 */
[----:B------:R-:W-:Y:S08]  /*2470*/  MUFU.EX2 R64, R64 ;  /* 0x0000004000407308 */ /* 0x000ff00000000800 */
[----:B------:R-:W3:Y:S01]  /*2480*/  MUFU.EX2 R65, R65 ;  /* 0x0000004100417308 */ /* 0x000ee20000000800 */
[----:B------:R-:W-:-:S02]  /*2490*/  FADD R33, R84, R33 ;  /* 0x0000002154217221 */ /* 0x000fc40000000000 */
[----:B------:R-:W-:Y:S02]  /*24a0*/  FADD R91, R91, -R21 ;  /* 0x800000155b5b7221 */ /* 0x000fe40000000000 */
[C---:B------:R-:W-:Y:S02]  /*24b0*/  FMUL R46, R11.reuse, R46 ;  /* 0x0000002e0b2e7220 */ /* 0x040fe40000400000 */
[----:B------:R-:W-:Y:S02]  /*24c0*/  FMUL R47, R11, R47 ;  /* 0x0000002f0b2f7220 */ /* 0x000fe40000400000 */
[C---:B------:R-:W-:Y:S02]  /*24d0*/  FMUL R44, R10.reuse, R44 ;  /* 0x0000002c0a2c7220 */ /* 0x040fe40000400000 */
[----:B------:R-:W-:Y:S02]  /*24e0*/  FMUL R45, R10, R45 ;  /* 0x0000002d0a2d7220 */ /* 0x000fe40000400000 */
[----:B0-----:R-:W-:-:S02]  /*24f0*/  FADD R22, R74, -R20 ;  /* 0x800000144a167221 */ /* 0x001fc40000000000 */
[----:B------:R-:W-:Y:S02]  /*2500*/  FADD R76, R76, R73 ;  /* 0x000000494c4c7221 */ /* 0x000fe40000000000 */
[----:B------:R-:W-:Y:S02]  /*2510*/  FMUL R94, R94, 1.4426950216293334961 ;  /* 0x3fb8aa3b5e5e7820 */ /* 0x000fe40000400000 */
[----:B------:R-:W-:Y:S02]  /*2520*/  FMUL R73, R67, 1.4426950216293334961 ;  /* 0x3fb8aa3b43497820 */ /* 0x000fe40000400000 */
[----:B------:R-:W-:Y:S02]  /*2530*/  FMUL R91, R91, 1.4426950216293334961 ;  /* 0x3fb8aa3b5b5b7820 */ /* 0x000fe40000400000 */
[----:B------:R-:W-:Y:S02]  /*2540*/  FADD R33, R82, R33 ;  /* 0x0000002152217221 */ /* 0x000fe40000000000 */
[----:B------:R-:W-:Y:S01]  /*2550*/  FMUL R83, R22, 1.4426950216293334961 ;  /* 0x3fb8aa3b16537820 */ /* 0x000fe20000400000 */
[----:B------:R-:W0:Y:S01]  /*2560*/  MUFU.EX2 R74, R94 ;  /* 0x0000005e004a7308 */ /* 0x000e220000000800 */
[----:B------:R-:W-:Y:S01]  /*2570*/  FADD R67, R72, -R21 ;  /* 0x8000001548437221 */ /* 0x000fe20000000000 */
[----:B----4-:R-:W-:Y:S01]  /*2580*/  HMMA.16816.F32 R52, R52, R40, R44 ;  /* 0x000000283434723c */ /* 0x010fe2000000182c */
[----:B------:R-:W-:-:S02]  /*2590*/  FADD R90, R90, -R20 ;  /* 0x800000145a5a7221 */ /* 0x000fc40000000000 */
[----:B-1----:R-:W-:Y:S02]  /*25a0*/  FADD R76, R28, R76 ;  /* 0x0000004c1c4c7221 */ /* 0x002fe40000000000 */
[----:B------:R-:W-:Y:S01]  /*25b0*/  FADD R22, R75, -R20 ;  /* 0x800000144b167221 */ /* 0x000fe20000000000 */
[----:B------:R1:W-:Y:S01]  /*25c0*/  MUFU.EX2 R72, R73 ;  /* 0x0000004900487308 */ /* 0x0003e20000000800 */
[----:B--2---:R-:W-:Y:S02]  /*25d0*/  F2FP.PACK_AB R44, R66, R32 ;  /* 0x00000020422c723e */ /* 0x004fe400000000ff */
[----:B------:R-:W-:Y:S02]  /*25e0*/  F2FP.PACK_AB R45, R29, R28 ;  /* 0x0000001c1d2d723e */ /* 0x000fe400000000ff */
[----:B---3--:R-:W-:Y:S02]  /*25f0*/  F2FP.PACK_AB R46, R65, R64 ;  /* 0x00000040412e723e */ /* 0x008fe400000000ff */
[----:B------:R-:W-:Y:S01]  /*2600*/  F2FP.PACK_AB R47, R24, R25 ;  /* 0x00000019182f723e */ /* 0x000fe200000000ff */
[----:B------:R-:W2:Y:S01]  /*2610*/  MUFU.EX2 R70, R91 ;  /* 0x0000005b00467308 */ /* 0x000ea20000000800 */
[----:B-1----:R-:W-:-:S02]  /*2620*/  FADD R73, R32, R33 ;  /* 0x0000002120497221 */ /* 0x002fc40000000000 */
[----:B------:R-:W-:Y:S02]  /*2630*/  FMUL R90, R90, 1.4426950216293334961 ;  /* 0x3fb8aa3b5a5a7820 */ /* 0x000fe40000400000 */
[----:B------:R-:W-:Y:S02]  /*2640*/  FADD R76, R29, R76 ;  /* 0x0000004c1d4c7221 */ /* 0x000fe40000000000 */
[----:B------:R-:W-:Y:S01]  /*2650*/  FMUL R23, R22, 1.4426950216293334961 ;  /* 0x3fb8aa3b16177820 */ /* 0x000fe20000400000 */
[----:B------:R-:W1:Y:S01]  /*2660*/  MUFU.EX2 R83, R83 ;  /* 0x0000005300537308 */ /* 0x000e620000000800 */
[----:B------:R-:W-:Y:S02]  /*2670*/  FMUL R67, R67, 1.4426950216293334961 ;  /* 0x3fb8aa3b43437820 */ /* 0x000fe40000400000 */
[----:B------:R-:W-:Y:S02]  /*2680*/  FADD R71, R71, -R21 ;  /* 0x8000001547477221 */ /* 0x000fe40000000000 */
[----:B------:R-:W-:-:S02]  /*2690*/  FADD R73, R66, R73 ;  /* 0x0000004942497221 */ /* 0x000fc40000000000 */
[----:B------:R-:W-:Y:S01]  /*26a0*/  FADD R22, R78, -R20 ;  /* 0x800000144e167221 */ /* 0x000fe20000000000 */
[----:B------:R-:W3:Y:S01]  /*26b0*/  MUFU.EX2 R75, R90 ;  /* 0x0000005a004b7308 */ /* 0x000ee20000000800 */
[----:B------:R-:W-:Y:S01]  /*26c0*/  FADD R28, R63, -R21 ;  /* 0x800000153f1c7221 */ /* 0x000fe20000000000 */
[----:B------:R-:W-:Y:S01]  /*26d0*/  HMMA.16816.F32 R32, R44, R34, R56 ;  /* 0x000000222c20723c */ /* 0x000fe20000001838 */
[----:B------:R-:W-:Y:S01]  /*26e0*/  FADD R25, R25, R76 ;  /* 0x0000004c19197221 */ /* 0x000fe20000000000 */
[----:B------:R-:W4:Y:S01]  /*26f0*/  LDSM.16.M88.4 R56, [R120+0x2000] ;  /* 0x002000007838783b */ /* 0x000f220000000200 */
[----:B------:R-:W-:Y:S02]  /*2700*/  FMUL R71, R71, 1.4426950216293334961 ;  /* 0x3fb8aa3b47477820 */ /* 0x000fe40000400000 */
[----:B------:R-:W-:Y:S01]  /*2710*/  FADD R64, R64, R73 ;  /* 0x0000004940407221 */ /* 0x000fe20000000000 */
[----:B------:R5:W0:Y:S01]  /*2720*/  MUFU.EX2 R41, R67 ;  /* 0x0000004300297308 */ /* 0x000a220000000800 */
[----:B------:R-:W-:-:S02]  /*2730*/  FMUL R68, R22, 1.4426950216293334961 ;  /* 0x3fb8aa3b16447820 */ /* 0x000fc40000400000 */
[----:B------:R-:W-:Y:S02]  /*2740*/  FADD R79, R79, -R20 ;  /* 0x800000144f4f7221 */ /* 0x000fe40000000000 */
[----:B------:R-:W-:Y:S02]  /*2750*/  FMUL R40, R28, 1.4426950216293334961 ;  /* 0x3fb8aa3b1c287820 */ /* 0x000fe40000400000 */
[----:B------:R-:W-:Y:S01]  /*2760*/  FADD R73, R24, R25 ;  /* 0x0000001918497221 */ /* 0x000fe20000000000 */
[----:B------:R0:W1:Y:S01]  /*2770*/  MUFU.EX2 R78, R23 ;  /* 0x00000017004e7308 */ /* 0x0000620000000800 */
[----:B------:R-:W-:Y:S02]  /*2780*/  FADD R62, R62, -R21 ;  /* 0x800000153e3e7221 */ /* 0x000fe40000000000 */
[----:B------:R-:W-:Y:S02]  /*2790*/  FADD R25, R65, R64 ;  /* 0x0000004041197221 */ /* 0x000fe40000000000 */
[----:B------:R-:W-:-:S02]  /*27a0*/  FMUL R69, R79, 1.4426950216293334961 ;  /* 0x3fb8aa3b4f457820 */ /* 0x000fc40000400000 */
[----:B------:R-:W-:Y:S01]  /*27b0*/  FADD R92, R92, -R20 ;  /* 0x800000145c5c7221 */ /* 0x000fe20000000000 */
[----:B------:R-:W3:Y:S01]  /*27c0*/  MUFU.EX2 R63, R71 ;  /* 0x00000047003f7308 */ /* 0x000ee20000000800 */
[----:B0-----:R-:W-:Y:S02]  /*27d0*/  FADD R24, R74, R73 ;  /* 0x000000494a187221 */ /* 0x001fe40000000000 */
[----:B------:R-:W-:Y:S02]  /*27e0*/  FMUL R62, R62, 1.4426950216293334961 ;  /* 0x3fb8aa3b3e3e7820 */ /* 0x000fe40000400000 */
[----:B------:R-:W-:Y:S02]  /*27f0*/  FADD R61, R61, -R21 ;  /* 0x800000153d3d7221 */ /* 0x000fe40000000000 */
[----:B--2---:R-:W-:Y:S01]  /*2800*/  FADD R25, R70, R25 ;  /* 0x0000001946197221 */ /* 0x004fe20000000000 */
[----:B------:R-:W-:Y:S01]  /*2810*/  MUFU.EX2 R68, R68 ;  /* 0x0000004400447308 */ /* 0x000fe20000000800 */
[----:B------:R-:W-:-:S02]  /*2820*/  FMUL R22, R92, 1.4426950216293334961 ;  /* 0x3fb8aa3b5c167820 */ /* 0x000fc40000400000 */
[----:B------:R-:W-:Y:S01]  /*2830*/  FADD R93, R93, -R20 ;  /* 0x800000145d5d7221 */ /* 0x000fe20000000000 */
[C---:B------:R-:W-:Y:S01]  /*2840*/  HMMA.16816.F32 R36, R44.reuse, R30, R36 ;  /* 0x0000001e2c24723c */ /* 0x040fe20000001824 */
[----:B-1----:R-:W-:Y:S01]  /*2850*/  FADD R84, R83, R24 ;  /* 0x0000001853547221 */ /* 0x002fe20000000000 */
[----:B------:R-:W0:Y:S02]  /*2860*/  LDSM.16.M88.4 R28, [R120+0x2400] ;  /* 0x00240000781c783b */ /* 0x000e240000000200 */
[----:B------:R-:W1:Y:S01]  /*2870*/  MUFU.EX2 R40, R40 ;  /* 0x0000002800287308 */ /* 0x000e620000000800 */
[----:B------:R-:W-:Y:S02]  /*2880*/  FMUL R61, R61, 1.4426950216293334961 ;  /* 0x3fb8aa3b3d3d7820 */ /* 0x000fe40000400000 */
[----:B------:R-:W-:Y:S01]  /*2890*/  FADD R60, R60, -R21 ;  /* 0x800000153c3c7221 */ /* 0x000fe20000000000 */
[----:B-----5:R-:W-:Y:S01]  /*28a0*/  HMMA.16816.F32 R64, R44, R26, R48 ;  /* 0x0000001a2c40723c */ /* 0x020fe20000001830 */
[----:B------:R-:W-:Y:S01]  /*28b0*/  FADD R82, R72, R25 ;  /* 0x0000001948527221 */ /* 0x000fe20000000000 */
[----:B------:R-:W2:Y:S02]  /*28c0*/  LDSM.16.M88.4 R48, [R120+0x2800] ;  /* 0x002800007830783b */ /* 0x000ea40000000200 */
[----:B------:R-:W5:Y:S01]  /*28d0*/  MUFU.EX2 R69, R69 ;  /* 0x0000004500457308 */ /* 0x000f620000000800 */
[----:B------:R-:W-:Y:S01]  /*28e0*/  FMUL R23, R93, 1.4426950216293334961 ;  /* 0x3fb8aa3b5d177820 */ /* 0x000fe20000400000 */
[----:B------:R-:W0:Y:S01]  /*28f0*/  LDSM.16.M88.4 R24, [R120+0x2c00] ;  /* 0x002c00007818783b */ /* 0x000e220000000200 */
[----:B---3--:R-:W-:-:S05]  /*2900*/  FADD R77, R75, R84 ;  /* 0x000000544b4d7221 */ /* 0x008fca0000000000 */
[----:B------:R3:W0:Y:S01]  /*2910*/  MUFU.EX2 R71, R62 ;  /* 0x0000003e00477308 */ /* 0x0006220000000800 */
[----:B------:R-:W-:Y:S02]  /*2920*/  FMUL R76, R60, 1.4426950216293334961 ;  /* 0x3fb8aa3b3c4c7820 */ /* 0x000fe40000400000 */
[----:B------:R-:W-:Y:S01]  /*2930*/  FADD R82, R41, R82 ;  /* 0x0000005229527221 */ /* 0x000fe20000000000 */
[----:B------:R-:W-:-:S04]  /*2940*/  F2FP.PACK_AB R60, R72, R70 ;  /* 0x00000046483c723e */ /* 0x000fc800000000ff */
[----:B------:R-:W0:Y:S01]  /*2950*/  MUFU.EX2 R22, R22 ;  /* 0x0000001600167308 */ /* 0x000e220000000800 */
[----:B------:R-:W-:Y:S02]  /*2960*/  FADD R79, R78, R77 ;  /* 0x0000004d4e4f7221 */ /* 0x000fe40000000000 */
[----:B------:R-:W-:-:S05]  /*2970*/  FADD R77, R63, R82 ;  /* 0x000000523f4d7221 */ /* 0x000fca0000000000 */
[----:B------:R4:W0:Y:S01]  /*2980*/  MUFU.EX2 R73, R61 ;  /* 0x0000003d00497308 */ /* 0x0008220000000800 */
[----:B-1----:R-:W-:Y:S01]  /*2990*/  FADD R72, R40, R77 ;  /* 0x0000004d28487221 */ /* 0x002fe20000000000 */
[----:B---3--:R-:W-:-:S06]  /*29a0*/  F2FP.PACK_AB R62, R63, R41 ;  /* 0x000000293f3e723e */ /* 0x008fcc00000000ff */
[----:B------:R-:W1:Y:S01]  /*29b0*/  MUFU.EX2 R23, R23 ;  /* 0x0000001700177308 */ /* 0x000e620000000800 */
[----:B----4-:R-:W-:Y:S01]  /*29c0*/  F2FP.PACK_AB R61, R83, R74 ;  /* 0x0000004a533d723e */ /* 0x010fe200000000ff */
[----:B------:R-:W-:-:S06]  /*29d0*/  FADD R74, R68, R79 ;  /* 0x0000004f444a7221 */ /* 0x000fcc0000000000 */
[----:B------:R-:W3:Y:S01]  /*29e0*/  MUFU.EX2 R70, R76 ;  /* 0x0000004c00467308 */ /* 0x000ee20000000800 */
[----:B-----5:R-:W-:Y:S02]  /*29f0*/  FADD R41, R69, R74 ;  /* 0x0000004a45297221 */ /* 0x020fe40000000000 */
[----:B0-----:R-:W-:Y:S01]  /*2a00*/  FADD R72, R71, R72 ;  /* 0x0000004847487221 */ /* 0x001fe20000000000 */
[----:B------:R-:W-:Y:S01]  /*2a10*/  HMMA.16816.F32 R52, R44, R42, R52 ;  /* 0x0000002a2c34723c */ /* 0x000fe20000001834 */
[----:B------:R-:W-:-:S06]  /*2a20*/  F2FP.PACK_AB R63, R78, R75 ;  /* 0x0000004b4e3f723e */ /* 0x000fcc00000000ff */
[----:B------:R-:W-:Y:S02]  /*2a30*/  FADD R42, R22, R41 ;  /* 0x00000029162a7221 */ /* 0x000fe40000000000 */
[----:B------:R-:W-:Y:S02]  /*2a40*/  FADD R41, R73, R72 ;  /* 0x0000004849297221 */ /* 0x000fe40000000000 */
[C---:B-1----:R-:W-:Y:S02]  /*2a50*/  FADD R42, R23.reuse, R42 ;  /* 0x0000002a172a7221 */ /* 0x042fe40000000000 */
[----:B---3--:R-:W-:Y:S01]  /*2a60*/  FADD R41, R70, R41 ;  /* 0x0000002946297221 */ /* 0x008fe20000000000 */
[C---:B------:R-:W-:Y:S02]  /*2a70*/  HMMA.16816.F32 R32, R60.reuse, R56, R32 ;  /* 0x000000383c20723c */ /* 0x040fe40000001820 */
[----:B------:R-:W0:Y:S04]  /*2a80*/  SHFL.BFLY PT, R43, R42, 0x2, 0x1f ;  /* 0x0c401f002a2b7f89 */ /* 0x000e2800000e0000 */
[----:B------:R-:W1:Y:S02]  /*2a90*/  SHFL.BFLY PT, R56, R41, 0x2, 0x1f ;  /* 0x0c401f0029387f89 */ /* 0x000e6400000e0000 */
[C---:B------:R-:W-:Y:S08]  /*2aa0*/  HMMA.16816.F32 R36, R60.reuse, R28, R36 ;  /* 0x0000001c3c24723c */ /* 0x040ff00000001824 */
[C---:B--2---:R-:W-:Y:S08]  /*2ab0*/  HMMA.16816.F32 R64, R60.reuse, R48, R64 ;  /* 0x000000303c40723c */ /* 0x044ff00000001840 */
[----:B------:R-:W-:Y:S01]  /*2ac0*/  HMMA.16816.F32 R60, R60, R24, R52 ;  /* 0x000000183c3c723c */ /* 0x000fe20000001834 */
[----:B------:R-:W-:Y:S01]  /*2ad0*/  F2FP.PACK_AB R47, R23, R22 ;  /* 0x00000016172f723e */ /* 0x000fe200000000ff */
[----:B0-----:R-:W-:-:S02]  /*2ae0*/  FADD R22, R42, R43 ;  /* 0x0000002b2a167221 */ /* 0x001fc40000000000 */
[----:B-1----:R-:W-:Y:S01]  /*2af0*/  FADD R56, R41, R56 ;  /* 0x0000003829387221 */ /* 0x002fe20000000000 */
[----:B------:R-:W-:Y:S01]  /*2b00*/  UIADD3 UR4, UP0, UR4, 0x40, URZ ;  /* 0x0000004004047890 */ /* 0x000fe2000ff1e03f */
[----:B------:R-:W-:Y:S01]  /*2b10*/  F2FP.PACK_AB R44, R71, R40 ;  /* 0x00000028472c723e */ /* 0x000fe200000000ff */
[----:B------:R-:W0:Y:S01]  /*2b20*/  SHFL.BFLY PT, R25, R22, 0x1, 0x1f ;  /* 0x0c201f0016197f89 */ /* 0x000e2200000e0000 */
[----:B------:R-:W-:Y:S02]  /*2b30*/  F2FP.PACK_AB R45, R69, R68 ;  /* 0x00000044452d723e */ /* 0x000fe400000000ff */
[----:B------:R-:W-:Y:S01]  /*2b40*/  F2FP.PACK_AB R46, R70, R73 ;  /* 0x00000049462e723e */ /* 0x000fe200000000ff */
[----:B------:R-:W1:Y:S01]  /*2b50*/  SHFL.BFLY PT, R23, R56, 0x1, 0x1f ;  /* 0x0c201f0038177f89 */ /* 0x000e6200000e0000 */
[----:B------:R-:W-:Y:S01]  /*2b60*/  UIADD3.X UR5, URZ, UR5, URZ, UP0, !UPT ;  /* 0x000000053f057290 */ /* 0x000fe200087fe43f */
[----:B------:R-:W-:-:S04]  /*2b70*/  ISETP.LE.U32.AND P0, PT, R123, UR4, PT ;  /* 0x000000047b007c0c */ /* 0x000fc8000bf03070 */
[C---:B------:R-:W-:Y:S08]  /*2b80*/  HMMA.16816.F32 R52, R44.reuse, R58, R32 ;  /* 0x0000003a2c34723c */ /* 0x040ff00000001820 */
[C---:B------:R-:W-:Y:S08]  /*2b90*/  HMMA.16816.F32 R40, R44.reuse, R30, R36 ;  /* 0x0000001e2c28723c */ /* 0x040ff00000001824 */
[C---:B------:R-:W-:Y:S08]  /*2ba0*/  HMMA.16816.F32 R48, R44.reuse, R50, R64 ;  /* 0x000000322c30723c */ /* 0x040ff00000001840 */
[----:B------:R-:W-:Y:S07]  /*2bb0*/  HMMA.16816.F32 R44, R44, R26, R60 ;  /* 0x0000001a2c2c723c */ /* 0x000fee000000183c */
[----:B------:R-:W-:-:S05]  /*2bc0*/  IMAD.U32 R26, RZ, RZ, UR5 ;  /* 0x00000005ff1a7e24 */ /* 0x000fca000f8e00ff */
[----:B------:R-:W-:Y:S01]  /*2bd0*/  ISETP.GE.U32.AND.EX P0, PT, R26, RZ, PT, P0 ;  /* 0x000000ff1a00720c */ /* 0x000fe20003f06100 */
[----:B0-----:R-:W-:Y:S02]  /*2be0*/  FADD R25, R22, R25 ;  /* 0x0000001916197221 */ /* 0x001fe40000000000 */
[----:B-1----:R-:W-:Y:S02]  /*2bf0*/  FADD R23, R56, R23 ;  /* 0x0000001738177221 */ /* 0x002fe40000000000 */
[----:B------:R-:W-:Y:S02]  /*2c00*/  IMAD.MOV.U32 R24, RZ, RZ, 0x40 ;  /* 0x00000040ff187424 */ /* 0x000fe400078e00ff */
[----:B------:R-:W-:Y:S01]  /*2c10*/  FFMA R0, R11, R0, R25 ;  /* 0x000000000b007223 */ /* 0x000fe20000000019 */
[----:B------:R-:W-:Y:S01]  /*2c20*/  MOV R11, R20 ;  /* 0x00000014000b7202 */ /* 0x000fe20000000f00 */
[----:B------:R-:W-:Y:S02]  /*2c30*/  FFMA R9, R10, R9, R23 ;  /* 0x000000090a097223 */ /* 0x000fe40000000017 */
[----:B------:R-:W-:-:S02]  /*2c40*/  IMAD R3, R24, c[0x0][0x1b4], R3 ;  /* 0x00006d0018037a24 */ /* 0x000fc400078e0203 */
[----:B------:R-:W-:Y:S02]  /*2c50*/  IMAD R2, R24, c[0x0][0x1a4], R2 ;  /* 0x0000690018027a24 */ /* 0x000fe400078e0202 */
[----:B------:R-:W-:Y:S01]  /*2c60*/  IMAD.MOV.U32 R10, RZ, RZ, R21 ;  /* 0x000000ffff0a7224 */ /* 0x000fe200078e0015 */
[----:B------:R-:W-:Y:S01]  /*2c70*/  @P0 CALL.REL.NOINC `(.L_x_0) ;  /* 0x0000001000000944 */ /* 0x000fe20003c00000 */
[----:B------:R-:W-:Y:S05]  /*2c80*/  BRA `(.L_x_1) ;  /* 0xffffe22000007947 */ /* 0x000fea000383ffff */
.L_x_0:
[----:B-1----:R-:W-:Y:S01]  /*2c90*/  IMAD.MOV.U32 R22, RZ, RZ, R0 ;  /* 0x000000ffff167224 */ /* 0x002fe200078e0000 */
[----:B------:R-:W0:Y:S01]  /*2ca0*/  S2R R56, SR_CTAID.Y ;  /* 0x0000000000387919 */ /* 0x000e220000002600 */
[C---:B------:R-:W-:Y:S01]  /*2cb0*/  IMAD.SHL.U32 R10, R122.reuse, 0x8, RZ ;  /* 0x000000087a0a7824 */ /* 0x040fe200078e00ff */
[----:B------:R-:W-:Y:S01]  /*2cc0*/  LOP3.LUT R11, R122, 0xe0, RZ, 0xc0, !PT ;  /* 0x000000e07a0b7812 */ /* 0x000fe200078ec0ff */
[C---:B------:R-:W-:Y:S01]  /*2cd0*/  FMUL R3, R22.reuse, 8388608 ;  /* 0x4b00000016037820 */ /* 0x040fe20000400000 */
[----:B------:R-:W-:Y:S01]  /*2ce0*/  FSETP.GEU.AND P3, PT, R22, 1.175494350822287508e-38, PT ;  /* 0x008000001600780b */ /* 0x000fe20003f6e000 */
[----:B------:R-:W-:Y:S01]  /*2cf0*/  IMAD.MOV.U32 R17, RZ, RZ, R9 ;  /* 0x000000ffff117224 */ /* 0x000fe200078e0009 */
[----:B------:R-:W-:Y:S01]  /*2d00*/  LOP3.LUT R4, R10, 0x78, RZ, 0xc0, !PT ;  /* 0x000000780a047812 */ /* 0x000fe200078ec0ff */
[----:B------:R-:W-:Y:S01]  /*2d10*/  IMAD.SHL.U32 R5, R122, 0x4, RZ ;  /* 0x000000047a057824 */ /* 0x000fe200078e00ff */
[----:B------:R-:W-:Y:S01]  /*2d20*/  FSEL R3, R3, R22, !P3 ;  /* 0x0000001603037208 */ /* 0x000fe20005800000 */
[C---:B------:R-:W-:Y:S01]  /*2d30*/  FMUL R2, R17.reuse, 8388608 ;  /* 0x4b00000011027820 */ /* 0x040fe20000400000 */
[----:B------:R-:W-:Y:S01]  /*2d40*/  FSETP.GEU.AND P2, PT, R17, 1.175494350822287508e-38, PT ;  /* 0x008000001100780b */ /* 0x000fe20003f4e000 */
[----:B------:R-:W-:Y:S01]  /*2d50*/  IMAD R14, R11, 0x4, R4 ;  /* 0x000000040b0e7824 */ /* 0x000fe200078e0204 */
[----:B------:R-:W-:Y:S01]  /*2d60*/  IADD3 R4, R3, -0x3f3504f3, RZ ;  /* 0xc0cafb0d03047810 */ /* 0x000fe20007ffe0ff */
[----:B------:R-:W-:Y:S01]  /*2d70*/  IMAD.MOV.U32 R31, RZ, RZ, 0x3dc6b27f ;  /* 0x3dc6b27fff1f7424 */ /* 0x000fe200078e00ff */
[----:B------:R-:W-:Y:S01]  /*2d80*/  FSEL R2, R2, R17, !P2 ;  /* 0x0000001102027208 */ /* 0x000fe20005000000 */
[----:B------:R-:W-:Y:S01]  /*2d90*/  BAR.SYNC.DEFER_BLOCKING 0x0 ;  /* 0x0000000000007b1d */ /* 0x000fe20000010000 */
[----:B------:R-:W-:Y:S01]  /*2da0*/  LOP3.LUT R16, R4, 0xff800000, RZ, 0xc0, !PT ;  /* 0xff80000004107812 */ /* 0x000fe200078ec0ff */
[----:B------:R-:W-:Y:S01]  /*2db0*/  IMAD R125, R125, c[0x0][0x1c8], RZ ;  /* 0x000072007d7d7a24 */ /* 0x000fe200078e02ff */
[----:B------:R-:W-:-:S02]  /*2dc0*/  SHF.R.U32.HI R8, RZ, 0x1, R122 ;  /* 0x00000001ff087819 */ /* 0x000fc4000001167a */
[----:B------:R-:W-:Y:S01]  /*2dd0*/  IADD3 R0, R2, -0x3f3504f3, RZ ;  /* 0xc0cafb0d02007810 */ /* 0x000fe20007ffe0ff */
[----:B------:R-:W1:Y:S01]  /*2de0*/  I2F R4, R16 ;  /* 0x0000001000047306 */ /* 0x000e620000201400 */
[----:B------:R-:W-:Y:S01]  /*2df0*/  LOP3.LUT R6, R10, 0x38, RZ, 0xc0, !PT ;  /* 0x000000380a067812 */ /* 0x000fe200078ec0ff */
[----:B------:R-:W2:Y:S01]  /*2e00*/  S2R R57, SR_TID.X ;  /* 0x0000000000397919 */ /* 0x000ea20000002100 */
[----:B------:R-:W-:Y:S02]  /*2e10*/  LOP3.LUT R7, R5, 0x1c0, RZ, 0xc0, !PT ;  /* 0x000001c005077812 */ /* 0x000fe400078ec0ff */
[----:B------:R-:W-:Y:S02]  /*2e20*/  LOP3.LUT R8, R8, 0x4, RZ, 0xc0, !PT ;  /* 0x0000000408087812 */ /* 0x000fe400078ec0ff */
[----:B------:R-:W-:Y:S02]  /*2e30*/  LOP3.LUT R5, R0, 0xff800000, RZ, 0xc0, !PT ;  /* 0xff80000000057812 */ /* 0x000fe400078ec0ff */
[----:B------:R-:W-:-:S02]  /*2e40*/  LOP3.LUT R15, R122, 0xc, RZ, 0xc0, !PT ;  /* 0x0000000c7a0f7812 */ /* 0x000fc400078ec0ff */
[----:B------:R-:W-:Y:S01]  /*2e50*/  IADD3 R0, R8, R6, R7 ;  /* 0x0000000608007210 */ /* 0x000fe20007ffe007 */
[----:B0-----:R-:W-:Y:S01]  /*2e60*/  IMAD R6, R56, c[0x0][0x1c0], RZ ;  /* 0x0000700038067a24 */ /* 0x001fe200078e02ff */
[----:B------:R0:W3:Y:S01]  /*2e70*/  I2F R7, R5 ;  /* 0x0000000500077306 */ /* 0x0000e20000201400 */
[----:B------:R-:W-:Y:S01]  /*2e80*/  IMAD R8, R119, c[0x0][0x1c4], RZ ;  /* 0x0000710077087a24 */ /* 0x000fe200078e02ff */
[----:B------:R-:W-:Y:S01]  /*2e90*/  LOP3.LUT R11, R10, 0x780, RZ, 0xc0, !PT ;  /* 0x000007800a0b7812 */ /* 0x000fe200078ec0ff */
[----:B------:R-:W-:Y:S01]  /*2ea0*/  IMAD R18, R15, 0x10, R124 ;  /* 0x000000100f127824 */ /* 0x000fe200078e027c */
[----:B------:R-:W-:Y:S01]  /*2eb0*/  FSEL R13, RZ, -23, P3 ;  /* 0xc1b80000ff0d7808 */ /* 0x000fe20001800000 */
[----:B------:R-:W-:Y:S01]  /*2ec0*/  IMAD.SHL.U32 R10, R6, 0x2, RZ ;  /* 0x00000002060a7824 */ /* 0x000fe200078e00ff */
[----:B------:R-:W-:Y:S01]  /*2ed0*/  SHF.L.U32 R9, R8, 0x1, RZ ;  /* 0x0000000108097819 */ /* 0x000fe200000006ff */
[----:B------:R-:W-:Y:S01]  /*2ee0*/  IMAD.U32 R18, R18, 0x20, R11 ;  /* 0x0000002012127824 */ /* 0x000fe200078e000b */
[----:B------:R-:W-:Y:S01]  /*2ef0*/  FSETP.GT.AND P1, PT, |R22|, 8.50705917302346158658e+37, PT ;  /* 0x7e8000001600780b */ /* 0x000fe20003f24200 */
[----:B0-----:R-:W-:Y:S01]  /*2f00*/  IMAD.IADD R5, R2, 0x1, -R5 ;  /* 0x0000000102057824 */ /* 0x001fe200078e0a05 */
[----:B------:R-:W-:Y:S01]  /*2f10*/  IADD3 R10, P4, P5, R9, c[0x0][0x178], R10 ;  /* 0x00005e00090a7a10 */ /* 0x000fe20007d9e00a */
[----:B------:R-:W-:Y:S01]  /*2f20*/  IMAD.HI R11, R6, 0x2, RZ ;  /* 0x00000002060b7827 */ /* 0x000fe200078e02ff */
[----:B------:R-:W-:-:S02]  /*2f30*/  FSEL R12, RZ, -23, P2 ;  /* 0xc1b80000ff0c7808 */ /* 0x000fc40001000000 */
[----:B------:R-:W-:Y:S01]  /*2f40*/  FSETP.GT.AND P2, PT, |R17|, 8.50705917302346158658e+37, PT ;  /* 0x7e8000001100780b */ /* 0x000fe20003f44200 */
[----:B------:R-:W-:Y:S01]  /*2f50*/  FADD R5, R5, -1 ;  /* 0xbf80000005057421 */ /* 0x000fe20000000000 */
[----:B------:R-:W-:Y:S01]  /*2f60*/  FSETP.GEU.AND P3, PT, |R22|, 1.175494350822287508e-38, PT ;  /* 0x008000001600780b */ /* 0x000fe20003f6e200 */
[----:B------:R-:W-:Y:S01]  /*2f70*/  IMAD.HI R8, R8, 0x2, RZ ;  /* 0x0000000208087827 */ /* 0x000fe200078e02ff */
[----:B------:R-:W-:Y:S02]  /*2f80*/  LOP3.LUT P0, RZ, R122, 0x80, RZ, 0xc0, !PT ;  /* 0x000000807aff7812 */ /* 0x000fe4000780c0ff */
[----:B------:R-:W-:Y:S01]  /*2f90*/  SHF.R.S32.HI R122, RZ, 0x4, R122 ;  /* 0x00000004ff7a7819 */ /* 0x000fe2000001147a */
[----:B-1----:R-:W-:Y:S01]  /*2fa0*/  FFMA.FTZ R13, R4, 1.1920928955078125e-07, R13 ;  /* 0x34000000040d7823 */ /* 0x002fe2000001000d */
[----:B------:R-:W-:Y:S01]  /*2fb0*/  IADD3.X R11, R8, c[0x0][0x17c], R11, P4, P5 ;  /* 0x00005f00080b7a10 */ /* 0x000fe200027ea40b */
[----:B------:R-:W-:Y:S01]  /*2fc0*/  FFMA.FTZ R4, R5, R31, -0.16845393180847167969 ;  /* 0xbe2c7f3005047423 */ /* 0x000fe2000001001f */
[----:B------:R-:W-:Y:S01]  /*2fd0*/  FSETP.GEU.AND P4, PT, |R17|, 1.175494350822287508e-38, PT ;  /* 0x008000001100780b */ /* 0x000fe20003f8e200 */
[----:B------:R-:W-:Y:S01]  /*2fe0*/  @P1 FMUL R22, R22, 0.25 ;  /* 0x3e80000016161820 */ /* 0x000fe20000400000 */
[----:B------:R-:W-:Y:S01]  /*2ff0*/  SGXT R9, R122, 0x1 ;  /* 0x000000017a09781a */ /* 0x000fe20000000200 */
[----:B------:R-:W-:-:S02]  /*3000*/  FFMA.FTZ R4, R5, R4, 0.1716887056827545166 ;  /* 0x3e2fcf2a05047423 */ /* 0x000fc40000010004 */
[----:B------:R-:W-:Y:S01]  /*3010*/  @!P3 FMUL R22, R22, 16777216 ;  /* 0x4b8000001616b820 */ /* 0x000fe20000400000 */
[----:B------:R-:W-:Y:S01]  /*3020*/  LOP3.LUT R30, R14, 0x808, R9, 0x78, !PT ;  /* 0x000008080e1e7812 */ /* 0x000fe200078e7809 */
[----:B------:R-:W-:Y:S02]  /*3030*/  FFMA.FTZ R4, R5, R4, -0.17900948226451873779 ;  /* 0xbe374e4305047423 */ /* 0x000fe40000010004 */
[----:B------:R-:W-:Y:S01]  /*3040*/  @P2 FMUL R17, R17, 0.25 ;  /* 0x3e80000011112820 */ /* 0x000fe20000400000 */
[----:B------:R-:W0:Y:S01]  /*3050*/  MUFU.RCP R6, R22 ;  /* 0x0000001600067308 */ /* 0x000e220000001000 */
[----:B------:R-:W-:Y:S02]  /*3060*/  FFMA.FTZ R4, R5, R4, 0.20512372255325317383 ;  /* 0x3e520bf405047423 */ /* 0x000fe40000010004 */
[----:B------:R-:W-:Y:S02]  /*3070*/  @!P4 FMUL R17, R17, 16777216 ;  /* 0x4b8000001111c820 */ /* 0x000fe40000400000 */
[----:B------:R-:W-:-:S02]  /*3080*/  FFMA.FTZ R4, R5, R4, -0.24046532809734344482 ;  /* 0xbe763c8b05047423 */ /* 0x000fc40000010004 */
[----:B------:R-:W-:Y:S01]  /*3090*/  @P1 FMUL R42, R42, 0.25 ;  /* 0x3e8000002a2a1820 */ /* 0x000fe20000400000 */
[----:B------:R-:W1:Y:S01]  /*30a0*/  MUFU.RCP R9, R17 ;  /* 0x0000001100097308 */ /* 0x000e620000001000 */
[C---:B------:R-:W-:Y:S02]  /*30b0*/  FFMA.FTZ R4, R5.reuse, R4, 0.28857114911079406738 ;  /* 0x3e93bf9905047423 */ /* 0x040fe40000010004 */
[----:B------:R-:W-:Y:S02]  /*30c0*/  @P1 FMUL R54, R54, 0.25 ;  /* 0x3e80000036361820 */ /* 0x000fe40000400000 */
[----:B------:R-:W-:Y:S02]  /*30d0*/  FFMA.FTZ R4, R5, R4, -0.36067417263984680176 ;  /* 0xbeb8aa4905047423 */ /* 0x000fe40000010004 */
[----:B------:R-:W-:Y:S02]  /*30e0*/  @P1 FMUL R47, R47, 0.25 ;  /* 0x3e8000002f2f1820 */ /* 0x000fe40000400000 */
[----:B------:R-:W-:-:S02]  /*30f0*/  @P1 FMUL R51, R51, 0.25 ;  /* 0x3e80000033331820 */ /* 0x000fc40000400000 */
[----:B------:R-:W-:Y:S02]  /*3100*/  @P1 FMUL R46, R46, 0.25 ;  /* 0x3e8000002e2e1820 */ /* 0x000fe40000400000 */
[----:B------:R-:W-:Y:S02]  /*3110*/  FFMA.FTZ R4, R5, R4, 0.48089820146560668945 ;  /* 0x3ef6384a05047423 */ /* 0x000fe40000010004 */
[----:B------:R-:W-:Y:S02]  /*3120*/  @P2 FMUL R44, R44, 0.25 ;  /* 0x3e8000002c2c2820 */ /* 0x000fe40000400000 */
[----:B------:R-:W-:Y:S02]  /*3130*/  @P2 FMUL R48, R48, 0.25 ;  /* 0x3e80000030302820 */ /* 0x000fe40000400000 */
[----:B------:R-:W-:Y:S02]  /*3140*/  @!P3 FMUL R42, R42, 16777216 ;  /* 0x4b8000002a2ab820 */ /* 0x000fe40000400000 */
[----:B------:R-:W-:-:S02]  /*3150*/  @!P3 FMUL R54, R54, 16777216 ;  /* 0x4b8000003636b820 */ /* 0x000fc40000400000 */
[----:B------:R-:W-:Y:S02]  /*3160*/  @!P3 FMUL R47, R47, 16777216 ;  /* 0x4b8000002f2fb820 */ /* 0x000fe40000400000 */
[----:B------:R-:W-:Y:S02]  /*3170*/  @!P3 FMUL R51, R51, 16777216 ;  /* 0x4b8000003333b820 */ /* 0x000fe40000400000 */
[----:B------:R-:W-:Y:S02]  /*3180*/  @!P3 FMUL R46, R46, 16777216 ;  /* 0x4b8000002e2eb820 */ /* 0x000fe40000400000 */
[----:B------:R-:W-:Y:S02]  /*3190*/  FFMA.FTZ R4, R5, R4, -0.72134751081466674805 ;  /* 0xbf38aa3b05047423 */ /* 0x000fe40000010004 */
[----:B------:R-:W-:Y:S02]  /*31a0*/  IMAD R36, R15, 0x2, R18 ;  /* 0x000000020f247824 */ /* 0x000fe400078e0212 */
[----:B---3--:R-:W-:-:S02]  /*31b0*/  FFMA.FTZ R12, R7, 1.1920928955078125e-07, R12 ;  /* 0x34000000070c7823 */ /* 0x008fc4000001000c */
[----:B------:R-:W-:Y:S01]  /*31c0*/  @!P4 FMUL R44, R44, 16777216 ;  /* 0x4b8000002c2cc820 */ /* 0x000fe20000400000 */
[----:B------:R-:W-:Y:S01]  /*31d0*/  LOP3.LUT R39, R36, 0x8, RZ, 0x3c, !PT ;  /* 0x0000000824277812 */ /* 0x000fe200078e3cff */
[----:B------:R-:W-:Y:S02]  /*31e0*/  @!P4 FMUL R48, R48, 16777216 ;  /* 0x4b8000003030c820 */ /* 0x000fe40000400000 */
[C---:B0-----:R-:W-:Y:S02]  /*31f0*/  FMUL R22, R6.reuse, R42 ;  /* 0x0000002a06167220 */ /* 0x041fe40000400000 */
[----:B------:R-:W-:Y:S02]  /*3200*/  FMUL R25, R6, R54 ;  /* 0x0000003606197220 */ /* 0x000fe40000400000 */
[----:B------:R-:W-:Y:S02]  /*3210*/  @P1 FMUL R50, R50, 0.25 ;  /* 0x3e80000032321820 */ /* 0x000fe40000400000 */
[----:B------:R-:W-:Y:S01]  /*3220*/  @P1 FMUL R43, R43, 0.25 ;  /* 0x3e8000002b2b1820 */ /* 0x000fe20000400000 */
[----:B------:R-:W-:Y:S01]  /*3230*/  F2FP.PACK_AB R22, R22, R25 ;  /* 0x000000191616723e */ /* 0x000fe200000000ff */
[----:B------:R-:W-:Y:S01]  /*3240*/  @P1 FMUL R55, R55, 0.25 ;  /* 0x3e80000037371820 */ /* 0x000fe20000400000 */
[----:B------:R-:W-:Y:S01]  /*3250*/  ISETP.GE.U32.AND P1, PT, R3, 0x7f800000, PT ;  /* 0x7f8000000300780c */ /* 0x000fe20003f26070 */
[----:B------:R-:W-:-:S02]  /*3260*/  FMUL R7, R6, R47 ;  /* 0x0000002f06077220 */ /* 0x000fc40000400000 */
[----:B------:R-:W-:Y:S02]  /*3270*/  FMUL R18, R6, R51 ;  /* 0x0000003306127220 */ /* 0x000fe40000400000 */
[----:B------:R-:W-:Y:S02]  /*3280*/  @P2 FMUL R40, R40, 0.25 ;  /* 0x3e80000028282820 */ /* 0x000fe40000400000 */
[----:B------:R-:W-:Y:S01]  /*3290*/  @P2 FMUL R52, R52, 0.25 ;  /* 0x3e80000034342820 */ /* 0x000fe20000400000 */
[----:B------:R-:W-:Y:S01]  /*32a0*/  F2FP.PACK_AB R25, R7, R18 ;  /* 0x000000120719723e */ /* 0x000fe200000000ff */
[----:B------:R-:W-:Y:S02]  /*32b0*/  FMUL R8, R6, R46 ;  /* 0x0000002e06087220 */ /* 0x000fe40000400000 */
[----:B------:R-:W-:Y:S02]  /*32c0*/  @P2 FMUL R45, R45, 0.25 ;  /* 0x3e8000002d2d2820 */ /* 0x000fe40000400000 */
[----:B------:R-:W-:-:S02]  /*32d0*/  @P2 FMUL R49, R49, 0.25 ;  /* 0x3e80000031312820 */ /* 0x000fc40000400000 */
[----:B------:R-:W-:Y:S02]  /*32e0*/  @P2 FMUL R41, R41, 0.25 ;  /* 0x3e80000029292820 */ /* 0x000fe40000400000 */
[----:B------:R-:W-:Y:S01]  /*32f0*/  @P2 FMUL R53, R53, 0.25 ;  /* 0x3e80000035352820 */ /* 0x000fe20000400000 */
[----:B------:R-:W-:Y:S01]  /*3300*/  ISETP.GE.U32.AND P2, PT, R2, 0x7f800000, PT ;  /* 0x7f8000000200780c */ /* 0x000fe20003f46070 */
[----:B------:R-:W-:Y:S02]  /*3310*/  IMAD.MOV.U32 R46, RZ, RZ, c[0x0][0x1c8] ;  /* 0x00007200ff2e7624 */ /* 0x000fe400078e00ff */
[----:B------:R-:W-:Y:S02]  /*3320*/  FMUL R4, R5, R4 ;  /* 0x0000000405047220 */ /* 0x000fe40000400000 */
[C---:B-1----:R-:W-:Y:S02]  /*3330*/  FMUL R14, R9.reuse, R44 ;  /* 0x0000002c090e7220 */ /* 0x042fe40000400000 */
[----:B------:R-:W-:-:S02]  /*3340*/  FMUL R17, R9, R48 ;  /* 0x0000003009117220 */ /* 0x000fc40000400000 */
[----:B------:R-:W-:Y:S02]  /*3350*/  @!P3 FMUL R50, R50, 16777216 ;  /* 0x4b8000003232b820 */ /* 0x000fe40000400000 */
[----:B------:R-:W-:Y:S01]  /*3360*/  @!P3 FMUL R43, R43, 16777216 ;  /* 0x4b8000002b2bb820 */ /* 0x000fe20000400000 */
[----:B------:R-:W-:Y:S01]  /*3370*/  F2FP.PACK_AB R27, R14, R17 ;  /* 0x000000110e1b723e */ /* 0x000fe200000000ff */
[----:B------:R-:W-:Y:S02]  /*3380*/  @!P3 FMUL R55, R55, 16777216 ;  /* 0x4b8000003737b820 */ /* 0x000fe40000400000 */
[----:B------:R-:W-:Y:S02]  /*3390*/  @!P4 FMUL R40, R40, 16777216 ;  /* 0x4b8000002828c820 */ /* 0x000fe40000400000 */
[----:B------:R-:W-:Y:S02]  /*33a0*/  @!P4 FMUL R52, R52, 16777216 ;  /* 0x4b8000003434c820 */ /* 0x000fe40000400000 */
[----:B------:R-:W-:-:S02]  /*33b0*/  @!P4 FMUL R45, R45, 16777216 ;  /* 0x4b8000002d2dc820 */ /* 0x000fc40000400000 */
[----:B------:R-:W-:Y:S02]  /*33c0*/  @!P4 FMUL R49, R49, 16777216 ;  /* 0x4b8000003131c820 */ /* 0x000fe40000400000 */
[----:B------:R-:W-:Y:S02]  /*33d0*/  @!P4 FMUL R41, R41, 16777216 ;  /* 0x4b8000002929c820 */ /* 0x000fe40000400000 */
[----:B------:R-:W-:Y:S02]  /*33e0*/  @!P4 FMUL R53, R53, 16777216 ;  /* 0x4b8000003535c820 */ /* 0x000fe40000400000 */
[----:B------:R-:W-:Y:S02]  /*33f0*/  FMUL R4, R5, R4 ;  /* 0x0000000405047220 */ /* 0x000fe40000400000 */
[----:B------:R-:W-:Y:S02]  /*3400*/  IMAD R7, R46, 0x2, R125 ;  /* 0x000000022e077824 */ /* 0x000fe400078e027d */
[----:B------:R-:W-:-:S02]  /*3410*/  FMUL R15, R6, R50 ;  /* 0x00000032060f7220 */ /* 0x000fc40000400000 */
[C---:B------:R-:W-:Y:S02]  /*3420*/  FMUL R19, R6.reuse, R43 ;  /* 0x0000002b06137220 */ /* 0x040fe40000400000 */
[----:B------:R-:W-:Y:S02]  /*3430*/  FMUL R24, R6, R55 ;  /* 0x0000003706187220 */ /* 0x000fe40000400000 */
[C---:B------:R-:W-:Y:S01]  /*3440*/  FMUL R23, R9.reuse, R40 ;  /* 0x0000002809177220 */ /* 0x040fe20000400000 */
[C---:B------:R-:W-:Y:S01]  /*3450*/  LOP3.LUT R40, R36.reuse, 0x10, RZ, 0x3c, !PT ;  /* 0x0000001024287812 */ /* 0x040fe200078e3cff */
[----:B------:R-:W-:Y:S01]  /*3460*/  FMUL R26, R9, R52 ;  /* 0x00000034091a7220 */ /* 0x000fe20000400000 */
[----:B------:R-:W-:Y:S01]  /*3470*/  F2FP.PACK_AB R24, R19, R24 ;  /* 0x000000181318723e */ /* 0x000fe200000000ff */
[C---:B------:R-:W-:Y:S01]  /*3480*/  FMUL R6, R9.reuse, R45 ;  /* 0x0000002d09067220 */ /* 0x040fe20000400000 */
[----:B------:R-:W-:Y:S01]  /*3490*/  LOP3.LUT R45, R36, 0x18, RZ, 0x3c, !PT ;  /* 0x00000018242d7812 */ /* 0x000fe200078e3cff */
[----:B------:R-:W-:Y:S01]  /*34a0*/  FMUL R17, R9, R49 ;  /* 0x0000003109117220 */ /* 0x000fe20000400000 */
[----:B------:R-:W-:Y:S01]  /*34b0*/  F2FP.PACK_AB R26, R23, R26 ;  /* 0x0000001a171a723e */ /* 0x000fe200000000ff */
[C---:B------:R-:W-:Y:S01]  /*34c0*/  FMUL R14, R9.reuse, R41 ;  /* 0x00000029090e7220 */ /* 0x040fe20000400000 */
[----:B------:R-:W-:Y:S01]  /*34d0*/  F2FP.PACK_AB R23, R8, R15 ;  /* 0x0000000f0817723e */ /* 0x000fe200000000ff */
[----:B------:R-:W-:Y:S01]  /*34e0*/  FMUL R9, R9, R53 ;  /* 0x0000003509097220 */ /* 0x000fe20000400000 */
[----:B------:R-:W-:Y:S01]  /*34f0*/  F2FP.PACK_AB R29, R6, R17 ;  /* 0x00000011061d723e */ /* 0x000fe200000000ff */
[----:B------:R-:W-:Y:S01]  /*3500*/  FFMA.FTZ R43, R5, 1.4426950216293334961, R4 ;  /* 0x3fb8aa3b052b7823 */ /* 0x000fe20000010004 */
[----:B------:R-:W-:Y:S01]  /*3510*/  LEA R5, R46, R7, 0x1 ;  /* 0x000000072e057211 */ /* 0x000fe200078e08ff */
[----:B------:R-:W-:Y:S01]  /*3520*/  STS.64 [R30], R26 ;  /* 0x0000001a1e007388 */ /* 0x000fe20000000a00 */
[----:B------:R-:W-:Y:S01]  /*3530*/  F2FP.PACK_AB R28, R14, R9 ;  /* 0x000000090e1c723e */ /* 0x000fe200000000ff */
[----:B------:R-:W-:Y:S01]  /*3540*/  IMAD.IADD R17, R3, 0x1, -R16 ;  /* 0x0000000103117824 */ /* 0x000fe200078e0a10 */
[----:B------:R-:W-:Y:S01]  /*3550*/  LOP3.LUT R14, R30, 0x10, RZ, 0x3c, !PT ;  /* 0x000000101e0e7812 */ /* 0x000fe200078e3cff */
[C---:B------:R-:W-:Y:S01]  /*3560*/  IMAD R15, R46.reuse, 0x2, R5 ;  /* 0x000000022e0f7824 */ /* 0x040fe200078e0205 */
[-C--:B------:R-:W-:Y:S01]  /*3570*/  LEA R8, P3, R125, R10.reuse, 0x1 ;  /* 0x0000000a7d087211 */ /* 0x080fe200078608ff */
[----:B------:R-:W-:Y:S01]  /*3580*/  STS.64 [R30+0x400], R28 ;  /* 0x0004001c1e007388 */ /* 0x000fe20000000a00 */
[-C--:B------:R-:W-:Y:S01]  /*3590*/  LEA R6, P4, R7, R10.reuse, 0x1 ;  /* 0x0000000a07067211 */ /* 0x080fe200078808ff */
[----:B------:R-:W-:Y:S01]  /*35a0*/  IMAD R19, R46, 0x2, R15 ;  /* 0x000000022e137824 */ /* 0x000fe200078e020f */
[-C--:B------:R-:W-:Y:S01]  /*35b0*/  LEA.HI.X.SX32 R9, R125, R11.reuse, 0x1, P3 ;  /* 0x0000000b7d097211 */ /* 0x080fe200018f0eff */
[----:B------:R0:W-:Y:S01]  /*35c0*/  STS.64 [R14+0x1000], R22 ;  /* 0x001000160e007388 */ /* 0x0001e20000000a00 */
[----:B------:R-:W-:Y:S01]  /*35d0*/  FADD R42, R17, -1 ;  /* 0xbf800000112a7421 */ /* 0x000fe20000000000 */
[----:B------:R-:W-:Y:S01]  /*35e0*/  LEA.HI.X.SX32 R7, R7, R11, 0x1, P4 ;  /* 0x0000000b07077211 */ /* 0x000fe200020f0eff */
[----:B------:R-:W-:Y:S01]  /*35f0*/  FADD R12, R12, R43 ;  /* 0x0000002b0c0c7221 */ /* 0x000fe20000000000 */
[----:B------:R1:W-:Y:S04]  /*3600*/  STS.64 [R14+0x1400], R24 ;  /* 0x001400180e007388 */ /* 0x0003e80000000a00 */
[----:B------:R-:W-:Y:S01]  /*3610*/  BAR.SYNC.DEFER_BLOCKING 0x0 ;  /* 0x0000000000007b1d */ /* 0x000fe20000010000 */
[----:B------:R-:W-:Y:S01]  /*3620*/  LEA R4, P5, R5, R10, 0x1 ;  /* 0x0000000a05047211 */ /* 0x000fe200078a08ff */
[----:B--2---:R-:W-:-:S02]  /*3630*/  IMAD.SHL.U32 R57, R57, 0x2, RZ ;  /* 0x0000000239397824 */ /* 0x004fc400078e00ff */
[----:B0-----:R-:W-:Y:S01]  /*3640*/  IMAD R22, R46, 0x2, R19 ;  /* 0x000000022e167824 */ /* 0x001fe200078e0213 */
[----:B------:R-:W-:Y:S01]  /*3650*/  LEA.HI.X.SX32 R5, R5, R11, 0x1, P5 ;  /* 0x0000000b05057211 */ /* 0x000fe200028f0eff */
[----:B------:R-:W-:Y:S01]  /*3660*/  FFMA.FTZ R23, R42, R31, -0.16845393180847167969 ;  /* 0xbe2c7f302a177423 */ /* 0x000fe2000001001f */
[CC--:B-1----:R-:W-:Y:S01]  /*3670*/  LEA R14, P3, R15.reuse, R10.reuse, 0x1 ;  /* 0x0000000a0f0e7211 */ /* 0x0c2fe200078608ff */
[----:B------:R-:W-:Y:S01]  /*3680*/  IMAD R26, R46, 0x2, R22 ;  /* 0x000000022e1a7824 */ /* 0x000fe200078e0216 */
[-C--:B------:R-:W-:Y:S01]  /*3690*/  LEA R18, P4, R22, R10.reuse, 0x1 ;  /* 0x0000000a16127211 */ /* 0x080fe200078808ff */
[----:B------:R-:W-:Y:S01]  /*36a0*/  FFMA.FTZ R25, R42, R23, 0.1716887056827545166 ;  /* 0x3e2fcf2a2a197423 */ /* 0x000fe20000010017 */
[----:B------:R-:W-:Y:S01]  /*36b0*/  LEA.HI.X.SX32 R15, R15, R11, 0x1, P3 ;  /* 0x0000000b0f0f7211 */ /* 0x000fe200018f0eff */
[----:B------:R-:W-:Y:S01]  /*36c0*/  IMAD R28, R46, 0x2, R26 ;  /* 0x000000022e1c7824 */ /* 0x000fe200078e021a */
[----:B------:R-:W-:Y:S01]  /*36d0*/  LEA R16, P3, R19, R10, 0x1 ;  /* 0x0000000a13107211 */ /* 0x000fe200078608ff */
[----:B------:R-:W-:-:S03]  /*36e0*/  FFMA.FTZ R27, R42, R25, -0.17900948226451873779 ;  /* 0xbe374e432a1b7423 */ /* 0x000fc60000010019 */
[----:B------:R-:W-:Y:S01]  /*36f0*/  LEA.HI.X.SX32 R17, R19, R11, 0x1, P3 ;  /* 0x0000000b13117211 */ /* 0x000fe200018f0eff */
[----:B------:R-:W-:Y:S01]  /*3700*/  FFMA.FTZ R31, R42, R27, 0.20512372255325317383 ;  /* 0x3e520bf42a1f7423 */ /* 0x000fe2000001001b */
[----:B------:R-:W-:Y:S02]  /*3710*/  LEA.HI.X.SX32 R19, R22, R11, 0x1, P4 ;  /* 0x0000000b16137211 */ /* 0x000fe400020f0eff */
[----:B------:R-:W-:Y:S01]  /*3720*/  LEA R22, P3, R26, R10, 0x1 ;  /* 0x0000000a1a167211 */ /* 0x000fe200078608ff */
[----:B------:R-:W-:Y:S01]  /*3730*/  FFMA.FTZ R31, R42, R31, -0.24046532809734344482 ;  /* 0xbe763c8b2a1f7423 */ /* 0x000fe2000001001f */
[----:B------:R-:W-:Y:S01]  /*3740*/  LEA R29, R46, R28, 0x1 ;  /* 0x0000001c2e1d7211 */ /* 0x000fe200078e08ff */
[----:B------:R0:W-:Y:S01]  /*3750*/  LDS.64 R48, [R39] ;  /* 0x0000000027307984 */ /* 0x0001e20000000a00 */
[----:B------:R-:W-:Y:S01]  /*3760*/  LEA.HI.X.SX32 R23, R26, R11, 0x1, P3 ;  /* 0x0000000b1a177211 */ /* 0x000fe200018f0eff */
[----:B------:R-:W-:Y:S01]  /*3770*/  FFMA.FTZ R31, R42, R31, 0.28857114911079406738 ;  /* 0x3e93bf992a1f7423 */ /* 0x000fe2000001001f */
[-C--:B------:R-:W-:Y:S01]  /*3780*/  LEA R24, P4, R28, R10.reuse, 0x1 ;  /* 0x0000000a1c187211 */ /* 0x080fe200078808ff */
[----:B------:R-:W-:Y:S01]  /*3790*/  IMAD R33, R46, 0x2, R29 ;  /* 0x000000022e217824 */ /* 0x000fe200078e021d */
[CC--:B------:R-:W-:Y:S01]  /*37a0*/  LEA R26, P3, R29.reuse, R10.reuse, 0x1 ;  /* 0x0000000a1d1a7211 */ /* 0x0c0fe200078608ff */
[----:B------:R-:W1:Y:S01]  /*37b0*/  LDS.64 R50, [R40] ;  /* 0x0000000028327984 */ /* 0x000e620000000a00 */
[-C--:B------:R-:W-:Y:S01]  /*37c0*/  LEA.HI.X.SX32 R25, R28, R11.reuse, 0x1, P4 ;  /* 0x0000000b1c197211 */ /* 0x080fe200020f0eff */
[----:B------:R-:W-:Y:S01]  /*37d0*/  IMAD R34, R46, 0x2, R33 ;  /* 0x000000022e227824 */ /* 0x000fe200078e0221 */
[----:B------:R-:W-:Y:S01]  /*37e0*/  LEA.HI.X.SX32 R27, R29, R11, 0x1, P3 ;  /* 0x0000000b1d1b7211 */ /* 0x000fe200018f0eff */
[----:B------:R-:W-:Y:S01]  /*37f0*/  LDS.64 R52, [R45] ;  /* 0x000000002d347984 */ /* 0x000fe20000000a00 */
[----:B------:R-:W-:Y:S01]  /*3800*/  FFMA.FTZ R35, R42, R31, -0.36067417263984680176 ;  /* 0xbeb8aa492a237423 */ /* 0x000fe2000001001f */
[CC--:B------:R-:W-:Y:S01]  /*3810*/  LEA R30, P3, R33.reuse, R10.reuse, 0x1 ;  /* 0x0000000a211e7211 */ /* 0x0c0fe200078608ff */
[----:B------:R-:W-:Y:S01]  /*3820*/  IMAD R37, R46, 0x2, R34 ;  /* 0x000000022e257824 */ /* 0x000fe200078e0222 */
[----:B------:R2:W3:Y:S01]  /*3830*/  LDS.64 R28, [R36] ;  /* 0x00000000241c7984 */ /* 0x0004e20000000a00 */
[----:B------:R-:W-:Y:S01]  /*3840*/  FFMA.FTZ R35, R42, R35, 0.48089820146560668945 ;  /* 0x3ef6384a2a237423 */ /* 0x000fe20000010023 */
[-C--:B------:R-:W-:Y:S01]  /*3850*/  LEA R32, P4, R34, R10.reuse, 0x1 ;  /* 0x0000000a22207211 */ /* 0x080fe200078808ff */
[----:B------:R-:W-:Y:S01]  /*3860*/  IMAD R38, R46, 0x2, R37 ;  /* 0x000000022e267824 */ /* 0x000fe200078e0225 */
[----:B------:R-:W-:Y:S01]  /*3870*/  LEA.HI.X.SX32 R31, R33, R11, 0x1, P3 ;  /* 0x0000000b211f7211 */ /* 0x000fe200018f0eff */
[----:B0-----:R-:W-:Y:S01]  /*3880*/  FFMA.FTZ R39, R42, R35, -0.72134751081466674805 ;  /* 0xbf38aa3b2a277423 */ /* 0x001fe20000010023 */
[----:B------:R-:W-:Y:S01]  /*3890*/  LEA.HI.X.SX32 R33, R34, R11, 0x1, P4 ;  /* 0x0000000b22217211 */ /* 0x000fe200020f0eff */
[----:B------:R-:W-:Y:S01]  /*38a0*/  IMAD R41, R46, 0x2, R38 ;  /* 0x000000022e297824 */ /* 0x000fe200078e0226 */
[CC--:B------:R-:W-:Y:S01]  /*38b0*/  LEA R34, P3, R37.reuse, R10.reuse, 0x1 ;  /* 0x0000000a25227211 */ /* 0x0c0fe200078608ff */
[----:B------:R-:W-:Y:S01]  /*38c0*/  FMUL R39, R42, R39 ;  /* 0x000000272a277220 */ /* 0x000fe20000400000 */
[----:B--2---:R-:W-:Y:S01]  /*38d0*/  LEA R36, P4, R38, R10, 0x1 ;  /* 0x0000000a26247211 */ /* 0x004fe200078808ff */
[----:B------:R-:W-:Y:S01]  /*38e0*/  IMAD R44, R46, 0x2, R41 ;  /* 0x000000022e2c7824 */ /* 0x000fe200078e0229 */
[----:B------:R-:W-:Y:S01]  /*38f0*/  LEA.HI.X.SX32 R35, R37, R11, 0x1, P3 ;  /* 0x0000000b25237211 */ /* 0x000fe200018f0eff */
[----:B------:R-:W-:Y:S01]  /*3900*/  FMUL R45, R42, R39 ;  /* 0x000000272a2d7220 */ /* 0x000fe20000400000 */
[----:B------:R-:W-:-:S02]  /*3910*/  LEA.HI.X.SX32 R37, R38, R11, 0x1, P4 ;  /* 0x0000000b26257211 */ /* 0x000fc400020f0eff */
[CC--:B------:R-:W-:Y:S01]  /*3920*/  LEA R38, P3, R41.reuse, R10.reuse, 0x1 ;  /* 0x0000000a29267211 */ /* 0x0c0fe200078608ff */
[----:B------:R-:W-:Y:S01]  /*3930*/  FFMA.FTZ R42, R42, 1.4426950216293334961, R45 ;  /* 0x3fb8aa3b2a2a7823 */ /* 0x000fe2000001002d */
[----:B------:R-:W-:Y:S01]  /*3940*/  LEA R40, P4, R44, R10, 0x1 ;  /* 0x0000000a2c287211 */ /* 0x000fe200078808ff */
[----:B------:R-:W-:Y:S01]  /*3950*/  @P2 IMAD.MOV.U32 R45, RZ, RZ, 0x7f800000 ;  /* 0x7f800000ff2d2424 */ /* 0x000fe200078e00ff */
[----:B------:R-:W-:Y:S01]  /*3960*/  LEA.HI.X.SX32 R39, R41, R11, 0x1, P3 ;  /* 0x0000000b29277211 */ /* 0x000fe200018f0eff */
[----:B------:R-:W-:Y:S01]  /*3970*/  FADD R13, R13, R42 ;  /* 0x0000002a0d0d7221 */ /* 0x000fe20000000000 */
[----:B------:R-:W-:Y:S01]  /*3980*/  LEA R46, R46, R44, 0x1 ;  /* 0x0000002c2e2e7211 */ /* 0x000fe200078e08ff */
[----:B------:R-:W-:Y:S01]  /*3990*/  @P2 FFMA.FTZ R12, R2, R45, +INF ;  /* 0x7f800000020c2423 */ /* 0x000fe2000001002d */
[----:B------:R-:W-:Y:S01]  /*39a0*/  LEA.HI.X.SX32 R41, R44, R11, 0x1, P4 ;  /* 0x0000000b2c297211 */ /* 0x000fe200020f0eff */
[----:B------:R-:W-:Y:S01]  /*39b0*/  @P1 IMAD.MOV.U32 R44, RZ, RZ, 0x7f800000 ;  /* 0x7f800000ff2c1424 */ /* 0x000fe200078e00ff */
[----:B------:R-:W-:-:S02]  /*39c0*/  FSETP.NEU.AND P3, PT, R2, RZ, PT ;  /* 0x000000ff0200720b */ /* 0x000fc40003f6d000 */
[C---:B------:R-:W-:Y:S01]  /*39d0*/  FSETP.NEU.AND P2, PT, R3.reuse, RZ, PT ;  /* 0x000000ff0300720b */ /* 0x040fe20003f4d000 */
[----:B------:R-:W-:Y:S01]  /*39e0*/  @P1 FFMA.FTZ R13, R3, R44, +INF ;  /* 0x7f800000030d1423 */ /* 0x000fe2000001002c */
[----:B------:R-:W-:Y:S02]  /*39f0*/  LEA R10, P5, R46, R10, 0x1 ;  /* 0x0000000a2e0a7211 */ /* 0x000fe400078a08ff */
[----:B-1----:R-:W-:Y:S02]  /*3a00*/  PRMT R3, R50, 0x7632, R3 ;  /* 0x0000763232037816 */ /* 0x002fe40000000003 */
[----:B------:R-:W-:Y:S02]  /*3a10*/  LEA.HI.X.SX32 R11, R46, R11, 0x1, P5 ;  /* 0x0000000b2e0b7211 */ /* 0x000fe400028f0eff */
[----:B------:R-:W-:Y:S02]  /*3a20*/  FSEL R12, R12, -INF , P3 ;  /* 0xff8000000c0c7808 */ /* 0x000fe40001800000 */
[----:B------:R-:W-:Y:S01]  /*3a30*/  FSEL R13, R13, -INF , P2 ;  /* 0xff8000000d0d7808 */ /* 0x000fe20001000000 */
[----:B---3--:R0:W-:Y:S01]  /*3a40*/  STG.E.U16 [R8.64], R28 ;  /* 0x0000001c08007986 */ /* 0x0081e2000c101506 */
[----:B------:R-:W-:Y:S01]  /*3a50*/  PRMT R2, R28, 0x7632, R2 ;  /* 0x000076321c027816 */ /* 0x000fe20000000002 */
[----:B------:R-:W-:-:S02]  /*3a60*/  FFMA R12, R12, 0.69314718246459960938, R21 ;  /* 0x3f3172180c0c7823 */ /* 0x000fc40000000015 */
[----:B------:R1:W-:Y:S01]  /*3a70*/  STG.E.U16 [R6.64], R48 ;  /* 0x0000003006007986 */ /* 0x0003e2000c101506 */
[----:B------:R-:W-:-:S03]  /*3a80*/  FFMA R13, R13, 0.69314718246459960938, R20 ;  /* 0x3f3172180d0d7823 */ /* 0x000fc60000000014 */
[----:B------:R2:W-:Y:S01]  /*3a90*/  STG.E.U16 [R4.64], R50 ;  /* 0x0000003204007986 */ /* 0x0005e2000c101506 */
[----:B0-----:R-:W-:-:S03]  /*3aa0*/  PRMT R9, R48, 0x7632, R9 ;  /* 0x0000763230097816 */ /* 0x001fc60000000009 */
[----:B------:R-:W-:Y:S01]  /*3ab0*/  STG.E.U16 [R14.64], R52 ;  /* 0x000000340e007986 */ /* 0x000fe2000c101506 */
[----:B-1----:R-:W-:-:S03]  /*3ac0*/  PRMT R6, R29, 0x7632, R6 ;  /* 0x000076321d067816 */ /* 0x002fc60000000006 */
[----:B------:R0:W-:Y:S01]  /*3ad0*/  STG.E.U16 [R16.64], R2 ;  /* 0x0000000210007986 */ /* 0x0001e2000c101506 */
[----:B------:R-:W-:Y:S02]  /*3ae0*/  PRMT R7, R53, 0x7632, R7 ;  /* 0x0000763235077816 */ /* 0x000fe40000000007 */
[----:B--2---:R-:W-:Y:S01]  /*3af0*/  PRMT R5, R52, 0x7632, R5 ;  /* 0x0000763234057816 */ /* 0x004fe20000000005 */
[----:B------:R1:W-:Y:S01]  /*3b00*/  STG.E.U16 [R18.64], R9 ;  /* 0x0000000912007986 */ /* 0x0003e2000c101506 */
[----:B------:R-:W-:-:S03]  /*3b10*/  PRMT R4, R51, 0x7632, R4 ;  /* 0x0000763233047816 */ /* 0x000fc60000000004 */
[----:B------:R2:W-:Y:S04]  /*3b20*/  STG.E.U16 [R22.64], R3 ;  /* 0x0000000316007986 */ /* 0x0005e8000c101506 */
[----:B------:R2:W-:Y:S01]  /*3b30*/  STG.E.U16 [R24.64], R5 ;  /* 0x0000000518007986 */ /* 0x0005e2000c101506 */
[----:B0-----:R-:W-:-:S03]  /*3b40*/  LOP3.LUT R2, R57, 0x1f8, RZ, 0xc0, !PT ;  /* 0x000001f839027812 */ /* 0x001fc600078ec0ff */
[----:B------:R2:W-:Y:S01]  /*3b50*/  STG.E.U16 [R26.64], R29 ;  /* 0x0000001d1a007986 */ /* 0x0005e2000c101506 */
[----:B-1----:R-:W-:-:S03]  /*3b60*/  PRMT R19, R49, 0x7632, R19 ;  /* 0x0000763231137816 */ /* 0x002fc60000000013 */
[----:B------:R2:W-:Y:S04]  /*3b70*/  STG.E.U16 [R30.64], R49 ;  /* 0x000000311e007986 */ /* 0x0005e8000c101506 */
[----:B------:R2:W-:Y:S04]  /*3b80*/  STG.E.U16 [R32.64], R51 ;  /* 0x0000003320007986 */ /* 0x0005e8000c101506 */
[----:B------:R2:W-:Y:S04]  /*3b90*/  STG.E.U16 [R34.64], R53 ;  /* 0x0000003522007986 */ /* 0x0005e8000c101506 */
[----:B------:R2:W-:Y:S04]  /*3ba0*/  STG.E.U16 [R36.64], R6 ;  /* 0x0000000624007986 */ /* 0x0005e8000c101506 */
[----:B------:R2:W-:Y:S04]  /*3bb0*/  STG.E.U16 [R38.64], R19 ;  /* 0x0000001326007986 */ /* 0x0005e8000c101506 */
[----:B------:R2:W-:Y:S04]  /*3bc0*/  STG.E.U16 [R40.64], R4 ;  /* 0x0000000428007986 */ /* 0x0005e8000c101506 */
[----:B------:R2:W-:Y:S04]  /*3bd0*/  STG.E.U16 [R10.64], R7 ;  /* 0x000000070a007986 */ /* 0x0005e8000c101506 */
[----:B------:R-:W-:Y:S06]  /*3be0*/  BAR.SYNC.DEFER_BLOCKING 0x0 ;  /* 0x0000000000007b1d */ /* 0x000fec0000010000 */
[----:B------:R2:W-:Y:S04]  /*3bf0*/  STS.64 [R2], R12 ;  /* 0x0000000c02007388 */ /* 0x0005e80000000a00 */
[----:B------:R-:W-:Y:S06]  /*3c00*/  BAR.SYNC.DEFER_BLOCKING 0x0 ;  /* 0x0000000000007b1d */ /* 0x000fec0000010000 */
[----:B------:R-:W-:Y:S05]  /*3c10*/  @P0 EXIT ;  /* 0x000000000000094d */ /* 0x000fea0003800000 */
[----:B--2---:R-:W0:Y:S01]  /*3c20*/  LDS R5, [R0] ;  /* 0x0000000000057984 */ /* 0x004e220000000800 */
[----:B------:R-:W-:-:S02]  /*3c30*/  IMAD R2, R56, c[0x0][0x1cc], RZ ;  /* 0x0000730038027a24 */ /* 0x000fc400078e02ff */
[C---:B------:R-:W-:Y:S02]  /*3c40*/  IMAD.SHL.U32 R6, R119.reuse, 0x4, RZ ;  /* 0x0000000477067824 */ /* 0x040fe400078e00ff */
[----:B------:R-:W-:Y:S02]  /*3c50*/  IMAD.SHL.U32 R3, R2, 0x4, RZ ;  /* 0x0000000402037824 */ /* 0x000fe400078e00ff */
[----:B------:R-:W-:-:S04]  /*3c60*/  IMAD.HI R119, R119, 0x4, RZ ;  /* 0x0000000477777827 */ /* 0x000fc800078e02ff */
[----:B------:R-:W-:Y:S01]  /*3c70*/  IMAD.HI R4, R2, 0x4, RZ ;  /* 0x0000000402047827 */ /* 0x000fe200078e02ff */
[----:B------:R-:W-:-:S04]  /*3c80*/  IADD3 R2, P0, P1, R6, c[0x0][0x180], R3 ;  /* 0x0000600006027a10 */ /* 0x000fc8000791e003 */
[----:B------:R-:W-:-:S05]  /*3c90*/  IADD3.X R3, R119, c[0x0][0x184], R4, P0, P1 ;  /* 0x0000610077037a10 */ /* 0x000fca00007e2404 */
[----:B0-----:R-:W-:Y:S01]  /*3ca0*/  STG.E [R2.64], R5 ;  /* 0x0000000502007986 */ /* 0x001fe2000c101906 */
[----:B------:R-:W-:Y:S05]  /*3cb0*/  EXIT ;  /* 0x000000000000794d */ /* 0x000fea0003800000 */
.L_x_2:
[----:B------:R-:W-:-:S00]  /*3cc0*/  BRA `(.L_x_2) ;  /* 0xfffffff000007947 */ /* 0x000fc0000383ffff */
[----:B------:R-:W-:-:S00]  /*3cd0*/  NOP ;  /* 0x0000000000007918 */ /* 0x000fc00000000000 */
        /* <DEDUP_REMOVED lines=10> */
.L_x_3:


//--------------------- .nv.global.init           --------------------------
	.section	.nv.global.init,"aw",@progbits
.nv.global.init:
	.type		_$_str,@object
	.size		_$_str,(.L_0 - _$_str)
_$_str:
        /*0000*/ 	.byte	0x5f, 0x5f, 0x43, 0x55, 0x44, 0x41, 0x5f, 0x46, 0x54, 0x5a, 0x00
.L_0:


//--------------------- .nv.shared.attn_fwd       --------------------------
	.section	.nv.shared.attn_fwd,"aw",@nobits
	.sectionflags	@""
	.align	16
